//
// Generated by NVIDIA NVVM Compiler
//
// Compiler Build ID: CL-36424714
// Cuda compilation tools, release 13.0, V13.0.88
// Based on NVVM 20.0.0
//

.version 9.0
.target sm_100
.address_size 64

	// .globl	ultosc_batch_f32
.const .align 4 .f32 UO_W1 = 0f4264924A;
.const .align 4 .f32 UO_W2 = 0f41E4924A;
.const .align 4 .f32 UO_W3 = 0f4164924A;
// _ZZ16ultosc_batch_f32E3sp1 has been demoted
// _ZZ16ultosc_batch_f32E3sp2 has been demoted
// _ZZ16ultosc_batch_f32E3sp3 has been demoted
// _ZZ16ultosc_batch_f32E6sstart has been demoted

.visible .entry ultosc_batch_f32(
	.param .u64 .ptr .align 1 ultosc_batch_f32_param_0,
	.param .u64 .ptr .align 1 ultosc_batch_f32_param_1,
	.param .u32 ultosc_batch_f32_param_2,
	.param .u32 ultosc_batch_f32_param_3,
	.param .u64 .ptr .align 1 ultosc_batch_f32_param_4,
	.param .u32 ultosc_batch_f32_param_5,
	.param .u64 .ptr .align 1 ultosc_batch_f32_param_6
)
{
	.reg .pred 	%p<9>;
	.reg .b32 	%r<27>;
	.reg .b32 	%f<152>;
	.reg .b64 	%rd<52>;
	// demoted variable
	.shared .align 4 .u32 _ZZ16ultosc_batch_f32E3sp1;
	// demoted variable
	.shared .align 4 .u32 _ZZ16ultosc_batch_f32E3sp2;
	// demoted variable
	.shared .align 4 .u32 _ZZ16ultosc_batch_f32E3sp3;
	// demoted variable
	.shared .align 4 .u32 _ZZ16ultosc_batch_f32E6sstart;
	ld.param.u64 	%rd5, [ultosc_batch_f32_param_1];
	ld.param.u32 	%r12, [ultosc_batch_f32_param_2];
	ld.param.u32 	%r13, [ultosc_batch_f32_param_3];
	ld.param.u64 	%rd6, [ultosc_batch_f32_param_4];
	ld.param.u32 	%r14, [ultosc_batch_f32_param_5];
	ld.param.u64 	%rd7, [ultosc_batch_f32_param_6];
	mov.u32 	%r1, %ctaid.y;
	setp.ge.s32 	%p1, %r1, %r14;
	@%p1 bra 	$L__BB0_14;
	mov.u32 	%r2, %tid.x;
	setp.ne.s32 	%p2, %r2, 0;
	@%p2 bra 	$L__BB0_3;
	cvta.to.global.u64 	%rd8, %rd6;
	mul.wide.u32 	%rd9, %r1, 12;
	add.s64 	%rd10, %rd8, %rd9;
	ld.global.nc.u32 	%r15, [%rd10];
	ld.global.nc.u32 	%r16, [%rd10+4];
	ld.global.nc.u32 	%r17, [%rd10+8];
	st.shared.u32 	[_ZZ16ultosc_batch_f32E3sp1], %r15;
	st.shared.u32 	[_ZZ16ultosc_batch_f32E3sp2], %r16;
	st.shared.u32 	[_ZZ16ultosc_batch_f32E3sp3], %r17;
	max.s32 	%r18, %r16, %r17;
	max.s32 	%r19, %r15, %r18;
	add.s32 	%r20, %r13, %r19;
	add.s32 	%r21, %r20, -1;
	st.shared.u32 	[_ZZ16ultosc_batch_f32E6sstart], %r21;
$L__BB0_3:
	bar.sync 	0;
	cvt.u64.u32 	%rd1, %r1;
	mov.u32 	%r3, %ntid.x;
	mov.u32 	%r22, %ctaid.x;
	mad.lo.s32 	%r25, %r22, %r3, %r2;
	setp.ge.s32 	%p3, %r25, %r12;
	@%p3 bra 	$L__BB0_14;
	ld.const.f32 	%f1, [UO_W1];
	ld.const.f32 	%f2, [UO_W2];
	ld.const.f32 	%f3, [UO_W3];
	ld.shared.u32 	%r26, [_ZZ16ultosc_batch_f32E6sstart];
	cvta.to.global.u64 	%rd2, %rd7;
	mov.u32 	%r23, %nctaid.x;
	mul.lo.s32 	%r6, %r3, %r23;
	cvt.s64.s32 	%rd11, %r12;
	mul.lo.s64 	%rd3, %rd11, %rd1;
$L__BB0_5:
	setp.lt.s32 	%p4, %r25, %r26;
	mov.f32 	%f151, 0f7FFFFFFF;
	@%p4 bra 	$L__BB0_13;
	ld.param.u64 	%rd51, [ultosc_batch_f32_param_0];
	ld.shared.s32 	%rd28, [_ZZ16ultosc_batch_f32E3sp1];
	ld.shared.s32 	%rd29, [_ZZ16ultosc_batch_f32E3sp2];
	ld.shared.s32 	%rd30, [_ZZ16ultosc_batch_f32E3sp3];
	cvt.s64.s32 	%rd31, %r25;
	mul.wide.s32 	%rd32, %r25, 8;
	add.s64 	%rd33, %rd51, %rd32;
	add.s64 	%rd12, %rd33, 8;
	// begin inline asm
	ld.global.nc.f32 %f19, [%rd12];
	// end inline asm
	add.s64 	%rd13, %rd33, 12;
	// begin inline asm
	ld.global.nc.f32 %f20, [%rd13];
	// end inline asm
	sub.s64 	%rd34, %rd31, %rd28;
	shl.b64 	%rd35, %rd34, 3;
	add.s64 	%rd36, %rd51, %rd35;
	add.s64 	%rd14, %rd36, 8;
	// begin inline asm
	ld.global.nc.f32 %f21, [%rd14];
	// end inline asm
	add.s64 	%rd15, %rd36, 12;
	// begin inline asm
	ld.global.nc.f32 %f22, [%rd15];
	// end inline asm
	sub.s64 	%rd37, %rd31, %rd29;
	shl.b64 	%rd38, %rd37, 3;
	add.s64 	%rd39, %rd51, %rd38;
	add.s64 	%rd16, %rd39, 8;
	// begin inline asm
	ld.global.nc.f32 %f23, [%rd16];
	// end inline asm
	add.s64 	%rd17, %rd39, 12;
	// begin inline asm
	ld.global.nc.f32 %f24, [%rd17];
	// end inline asm
	sub.s64 	%rd40, %rd31, %rd30;
	shl.b64 	%rd41, %rd40, 3;
	add.s64 	%rd42, %rd51, %rd41;
	add.s64 	%rd18, %rd42, 8;
	// begin inline asm
	ld.global.nc.f32 %f25, [%rd18];
	// end inline asm
	add.s64 	%rd19, %rd42, 12;
	// begin inline asm
	ld.global.nc.f32 %f26, [%rd19];
	// end inline asm
	add.s64 	%rd43, %rd5, %rd32;
	add.s64 	%rd20, %rd43, 8;
	// begin inline asm
	ld.global.nc.f32 %f27, [%rd20];
	// end inline asm
	add.s64 	%rd21, %rd43, 12;
	// begin inline asm
	ld.global.nc.f32 %f28, [%rd21];
	// end inline asm
	add.s64 	%rd44, %rd5, %rd35;
	add.s64 	%rd22, %rd44, 8;
	// begin inline asm
	ld.global.nc.f32 %f29, [%rd22];
	// end inline asm
	add.s64 	%rd23, %rd44, 12;
	// begin inline asm
	ld.global.nc.f32 %f30, [%rd23];
	// end inline asm
	add.s64 	%rd45, %rd5, %rd38;
	add.s64 	%rd24, %rd45, 8;
	// begin inline asm
	ld.global.nc.f32 %f31, [%rd24];
	// end inline asm
	add.s64 	%rd25, %rd45, 12;
	// begin inline asm
	ld.global.nc.f32 %f32, [%rd25];
	// end inline asm
	add.s64 	%rd46, %rd5, %rd41;
	add.s64 	%rd26, %rd46, 8;
	// begin inline asm
	ld.global.nc.f32 %f33, [%rd26];
	// end inline asm
	add.s64 	%rd27, %rd46, 12;
	// begin inline asm
	ld.global.nc.f32 %f34, [%rd27];
	// end inline asm
	sub.f32 	%f36, %f19, %f21;
	sub.f32 	%f37, %f36, %f19;
	sub.f32 	%f38, %f36, %f37;
	sub.f32 	%f39, %f19, %f38;
	add.f32 	%f40, %f21, %f37;
	sub.f32 	%f41, %f39, %f40;
	sub.f32 	%f42, %f20, %f22;
	add.f32 	%f43, %f36, %f42;
	sub.f32 	%f44, %f43, %f36;
	sub.f32 	%f45, %f42, %f44;
	add.f32 	%f46, %f41, %f45;
	add.f32 	%f47, %f43, %f46;
	sub.f32 	%f48, %f43, %f47;
	add.f32 	%f49, %f46, %f48;
	add.f32 	%f4, %f47, %f49;
	sub.f32 	%f50, %f27, %f29;
	sub.f32 	%f51, %f50, %f27;
	sub.f32 	%f52, %f50, %f51;
	sub.f32 	%f53, %f27, %f52;
	add.f32 	%f54, %f29, %f51;
	sub.f32 	%f55, %f53, %f54;
	sub.f32 	%f56, %f28, %f30;
	add.f32 	%f57, %f50, %f56;
	sub.f32 	%f58, %f57, %f50;
	sub.f32 	%f59, %f56, %f58;
	add.f32 	%f60, %f55, %f59;
	add.f32 	%f61, %f57, %f60;
	sub.f32 	%f62, %f57, %f61;
	add.f32 	%f63, %f60, %f62;
	add.f32 	%f5, %f61, %f63;
	sub.f32 	%f64, %f19, %f23;
	sub.f32 	%f65, %f64, %f19;
	sub.f32 	%f66, %f64, %f65;
	sub.f32 	%f67, %f19, %f66;
	add.f32 	%f68, %f23, %f65;
	sub.f32 	%f69, %f67, %f68;
	sub.f32 	%f70, %f20, %f24;
	add.f32 	%f71, %f64, %f70;
	sub.f32 	%f72, %f71, %f64;
	sub.f32 	%f73, %f70, %f72;
	add.f32 	%f74, %f69, %f73;
	add.f32 	%f75, %f71, %f74;
	sub.f32 	%f76, %f71, %f75;
	add.f32 	%f77, %f74, %f76;
	add.f32 	%f6, %f75, %f77;
	sub.f32 	%f78, %f27, %f31;
	sub.f32 	%f79, %f78, %f27;
	sub.f32 	%f80, %f78, %f79;
	sub.f32 	%f81, %f27, %f80;
	add.f32 	%f82, %f31, %f79;
	sub.f32 	%f83, %f81, %f82;
	sub.f32 	%f84, %f28, %f32;
	add.f32 	%f85, %f78, %f84;
	sub.f32 	%f86, %f85, %f78;
	sub.f32 	%f87, %f84, %f86;
	add.f32 	%f88, %f83, %f87;
	add.f32 	%f89, %f85, %f88;
	sub.f32 	%f90, %f85, %f89;
	add.f32 	%f91, %f88, %f90;
	add.f32 	%f7, %f89, %f91;
	sub.f32 	%f92, %f19, %f25;
	sub.f32 	%f93, %f92, %f19;
	sub.f32 	%f94, %f92, %f93;
	sub.f32 	%f95, %f19, %f94;
	add.f32 	%f96, %f25, %f93;
	sub.f32 	%f97, %f95, %f96;
	sub.f32 	%f98, %f20, %f26;
	add.f32 	%f99, %f92, %f98;
	sub.f32 	%f100, %f99, %f92;
	sub.f32 	%f101, %f98, %f100;
	add.f32 	%f102, %f97, %f101;
	add.f32 	%f103, %f99, %f102;
	sub.f32 	%f104, %f99, %f103;
	add.f32 	%f105, %f102, %f104;
	add.f32 	%f8, %f103, %f105;
	sub.f32 	%f106, %f27, %f33;
	sub.f32 	%f107, %f106, %f27;
	sub.f32 	%f108, %f106, %f107;
	sub.f32 	%f109, %f27, %f108;
	add.f32 	%f110, %f33, %f107;
	sub.f32 	%f111, %f109, %f110;
	sub.f32 	%f112, %f28, %f34;
	add.f32 	%f113, %f106, %f112;
	sub.f32 	%f114, %f113, %f106;
	sub.f32 	%f115, %f112, %f114;
	add.f32 	%f116, %f111, %f115;
	add.f32 	%f117, %f113, %f116;
	sub.f32 	%f118, %f113, %f117;
	add.f32 	%f119, %f116, %f118;
	add.f32 	%f9, %f117, %f119;
	setp.eq.f32 	%p5, %f5, 0f00000000;
	mov.f32 	%f148, 0f00000000;
	ld.shared.u32 	%r26, [_ZZ16ultosc_batch_f32E6sstart];
	@%p5 bra 	$L__BB0_8;
	rcp.rn.f32 	%f120, %f5;
	mul.f32 	%f121, %f5, %f120;
	mov.f32 	%f122, 0f40000000;
	sub.f32 	%f123, %f122, %f121;
	mul.f32 	%f124, %f120, %f123;
	mul.f32 	%f125, %f5, %f124;
	sub.f32 	%f126, %f122, %f125;
	mul.f32 	%f127, %f124, %f126;
	mul.f32 	%f148, %f4, %f127;
$L__BB0_8:
	setp.eq.f32 	%p6, %f7, 0f00000000;
	mov.f32 	%f149, 0f00000000;
	@%p6 bra 	$L__BB0_10;
	rcp.rn.f32 	%f129, %f7;
	mul.f32 	%f130, %f7, %f129;
	mov.f32 	%f131, 0f40000000;
	sub.f32 	%f132, %f131, %f130;
	mul.f32 	%f133, %f129, %f132;
	mul.f32 	%f134, %f7, %f133;
	sub.f32 	%f135, %f131, %f134;
	mul.f32 	%f136, %f133, %f135;
	mul.f32 	%f149, %f6, %f136;
$L__BB0_10:
	setp.eq.f32 	%p7, %f9, 0f00000000;
	mov.f32 	%f150, 0f00000000;
	@%p7 bra 	$L__BB0_12;
	rcp.rn.f32 	%f138, %f9;
	mul.f32 	%f139, %f9, %f138;
	mov.f32 	%f140, 0f40000000;
	sub.f32 	%f141, %f140, %f139;
	mul.f32 	%f142, %f138, %f141;
	mul.f32 	%f143, %f9, %f142;
	sub.f32 	%f144, %f140, %f143;
	mul.f32 	%f145, %f142, %f144;
	mul.f32 	%f150, %f8, %f145;
$L__BB0_12:
	mul.f32 	%f146, %f150, %f3;
	fma.rn.f32 	%f147, %f2, %f149, %f146;
	fma.rn.f32 	%f151, %f1, %f148, %f147;
$L__BB0_13:
	cvt.s64.s32 	%rd47, %r25;
	add.s64 	%rd48, %rd3, %rd47;
	shl.b64 	%rd49, %rd48, 2;
	add.s64 	%rd50, %rd2, %rd49;
	st.global.f32 	[%rd50], %f151;
	add.s32 	%r25, %r25, %r6;
	setp.lt.s32 	%p8, %r25, %r12;
	@%p8 bra 	$L__BB0_5;
$L__BB0_14:
	ret;

}
	// .globl	ultosc_many_series_one_param_f32
.visible .entry ultosc_many_series_one_param_f32(
	.param .u64 .ptr .align 1 ultosc_many_series_one_param_f32_param_0,
	.param .u64 .ptr .align 1 ultosc_many_series_one_param_f32_param_1,
	.param .u32 ultosc_many_series_one_param_f32_param_2,
	.param .u32 ultosc_many_series_one_param_f32_param_3,
	.param .u32 ultosc_many_series_one_param_f32_param_4,
	.param .u32 ultosc_many_series_one_param_f32_param_5,
	.param .u32 ultosc_many_series_one_param_f32_param_6,
	.param .u64 .ptr .align 1 ultosc_many_series_one_param_f32_param_7,
	.param .u64 .ptr .align 1 ultosc_many_series_one_param_f32_param_8
)
{
	.reg .pred 	%p<8>;
	.reg .b32 	%r<33>;
	.reg .b32 	%f<152>;
	.reg .b64 	%rd<35>;

	ld.param.u64 	%rd5, [ultosc_many_series_one_param_f32_param_1];
	ld.param.u32 	%r12, [ultosc_many_series_one_param_f32_param_2];
	ld.param.u32 	%r13, [ultosc_many_series_one_param_f32_param_3];
	ld.param.u32 	%r14, [ultosc_many_series_one_param_f32_param_4];
	ld.param.u32 	%r15, [ultosc_many_series_one_param_f32_param_5];
	ld.param.u32 	%r16, [ultosc_many_series_one_param_f32_param_6];
	ld.param.u64 	%rd6, [ultosc_many_series_one_param_f32_param_7];
	ld.param.u64 	%rd7, [ultosc_many_series_one_param_f32_param_8];
	mov.u32 	%r17, %ctaid.y;
	mov.u32 	%r18, %ntid.y;
	mov.u32 	%r19, %tid.y;
	mad.lo.s32 	%r1, %r17, %r18, %r19;
	setp.ge.s32 	%p1, %r1, %r12;
	@%p1 bra 	$L__BB1_12;
	cvt.u64.u32 	%rd1, %r1;
	mul.wide.u32 	%rd9, %r1, 4;
	add.s64 	%rd8, %rd6, %rd9;
	// begin inline asm
	ld.global.nc.s32 %r20, [%rd8];
	// end inline asm
	mov.u32 	%r3, %ntid.x;
	mov.u32 	%r21, %ctaid.x;
	mov.u32 	%r22, %tid.x;
	mad.lo.s32 	%r32, %r21, %r3, %r22;
	setp.ge.s32 	%p2, %r32, %r13;
	@%p2 bra 	$L__BB1_12;
	cvt.u64.u32 	%rd2, %r12;
	mul.lo.s32 	%r5, %r14, %r12;
	mul.lo.s32 	%r6, %r15, %r12;
	mul.lo.s32 	%r7, %r16, %r12;
	ld.const.f32 	%f1, [UO_W1];
	ld.const.f32 	%f2, [UO_W2];
	ld.const.f32 	%f3, [UO_W3];
	cvta.to.global.u64 	%rd3, %rd7;
	mov.u32 	%r23, %nctaid.x;
	mul.lo.s32 	%r8, %r3, %r23;
	max.s32 	%r24, %r15, %r16;
	max.s32 	%r25, %r14, %r24;
	add.s32 	%r26, %r25, %r20;
	add.s32 	%r9, %r26, -1;
$L__BB1_3:
	setp.lt.s32 	%p3, %r32, %r9;
	mov.f32 	%f151, 0f7FFFFFFF;
	@%p3 bra 	$L__BB1_11;
	ld.param.u64 	%rd34, [ultosc_many_series_one_param_f32_param_0];
	mad.lo.s32 	%r27, %r12, %r32, %r12;
	add.s32 	%r28, %r27, %r1;
	sub.s32 	%r29, %r28, %r5;
	sub.s32 	%r30, %r28, %r6;
	sub.s32 	%r31, %r28, %r7;
	mul.wide.s32 	%rd26, %r28, 8;
	add.s64 	%rd10, %rd34, %rd26;
	// begin inline asm
	ld.global.nc.f32 %f19, [%rd10];
	// end inline asm
	add.s64 	%rd11, %rd10, 4;
	// begin inline asm
	ld.global.nc.f32 %f20, [%rd11];
	// end inline asm
	mul.wide.s32 	%rd27, %r29, 8;
	add.s64 	%rd12, %rd34, %rd27;
	// begin inline asm
	ld.global.nc.f32 %f21, [%rd12];
	// end inline asm
	add.s64 	%rd13, %rd12, 4;
	// begin inline asm
	ld.global.nc.f32 %f22, [%rd13];
	// end inline asm
	mul.wide.s32 	%rd28, %r30, 8;
	add.s64 	%rd14, %rd34, %rd28;
	// begin inline asm
	ld.global.nc.f32 %f23, [%rd14];
	// end inline asm
	add.s64 	%rd15, %rd14, 4;
	// begin inline asm
	ld.global.nc.f32 %f24, [%rd15];
	// end inline asm
	mul.wide.s32 	%rd29, %r31, 8;
	add.s64 	%rd16, %rd34, %rd29;
	// begin inline asm
	ld.global.nc.f32 %f25, [%rd16];
	// end inline asm
	add.s64 	%rd17, %rd16, 4;
	// begin inline asm
	ld.global.nc.f32 %f26, [%rd17];
	// end inline asm
	add.s64 	%rd18, %rd5, %rd26;
	// begin inline asm
	ld.global.nc.f32 %f27, [%rd18];
	// end inline asm
	add.s64 	%rd19, %rd18, 4;
	// begin inline asm
	ld.global.nc.f32 %f28, [%rd19];
	// end inline asm
	add.s64 	%rd20, %rd5, %rd27;
	// begin inline asm
	ld.global.nc.f32 %f29, [%rd20];
	// end inline asm
	add.s64 	%rd21, %rd20, 4;
	// begin inline asm
	ld.global.nc.f32 %f30, [%rd21];
	// end inline asm
	add.s64 	%rd22, %rd5, %rd28;
	// begin inline asm
	ld.global.nc.f32 %f31, [%rd22];
	// end inline asm
	add.s64 	%rd23, %rd22, 4;
	// begin inline asm
	ld.global.nc.f32 %f32, [%rd23];
	// end inline asm
	add.s64 	%rd24, %rd5, %rd29;
	// begin inline asm
	ld.global.nc.f32 %f33, [%rd24];
	// end inline asm
	add.s64 	%rd25, %rd24, 4;
	// begin inline asm
	ld.global.nc.f32 %f34, [%rd25];
	// end inline asm
	sub.f32 	%f36, %f19, %f21;
	sub.f32 	%f37, %f36, %f19;
	sub.f32 	%f38, %f36, %f37;
	sub.f32 	%f39, %f19, %f38;
	add.f32 	%f40, %f21, %f37;
	sub.f32 	%f41, %f39, %f40;
	sub.f32 	%f42, %f20, %f22;
	add.f32 	%f43, %f36, %f42;
	sub.f32 	%f44, %f43, %f36;
	sub.f32 	%f45, %f42, %f44;
	add.f32 	%f46, %f41, %f45;
	add.f32 	%f47, %f43, %f46;
	sub.f32 	%f48, %f43, %f47;
	add.f32 	%f49, %f46, %f48;
	add.f32 	%f4, %f47, %f49;
	sub.f32 	%f50, %f27, %f29;
	sub.f32 	%f51, %f50, %f27;
	sub.f32 	%f52, %f50, %f51;
	sub.f32 	%f53, %f27, %f52;
	add.f32 	%f54, %f29, %f51;
	sub.f32 	%f55, %f53, %f54;
	sub.f32 	%f56, %f28, %f30;
	add.f32 	%f57, %f50, %f56;
	sub.f32 	%f58, %f57, %f50;
	sub.f32 	%f59, %f56, %f58;
	add.f32 	%f60, %f55, %f59;
	add.f32 	%f61, %f57, %f60;
	sub.f32 	%f62, %f57, %f61;
	add.f32 	%f63, %f60, %f62;
	add.f32 	%f5, %f61, %f63;
	sub.f32 	%f64, %f19, %f23;
	sub.f32 	%f65, %f64, %f19;
	sub.f32 	%f66, %f64, %f65;
	sub.f32 	%f67, %f19, %f66;
	add.f32 	%f68, %f23, %f65;
	sub.f32 	%f69, %f67, %f68;
	sub.f32 	%f70, %f20, %f24;
	add.f32 	%f71, %f64, %f70;
	sub.f32 	%f72, %f71, %f64;
	sub.f32 	%f73, %f70, %f72;
	add.f32 	%f74, %f69, %f73;
	add.f32 	%f75, %f71, %f74;
	sub.f32 	%f76, %f71, %f75;
	add.f32 	%f77, %f74, %f76;
	add.f32 	%f6, %f75, %f77;
	sub.f32 	%f78, %f27, %f31;
	sub.f32 	%f79, %f78, %f27;
	sub.f32 	%f80, %f78, %f79;
	sub.f32 	%f81, %f27, %f80;
	add.f32 	%f82, %f31, %f79;
	sub.f32 	%f83, %f81, %f82;
	sub.f32 	%f84, %f28, %f32;
	add.f32 	%f85, %f78, %f84;
	sub.f32 	%f86, %f85, %f78;
	sub.f32 	%f87, %f84, %f86;
	add.f32 	%f88, %f83, %f87;
	add.f32 	%f89, %f85, %f88;
	sub.f32 	%f90, %f85, %f89;
	add.f32 	%f91, %f88, %f90;
	add.f32 	%f7, %f89, %f91;
	sub.f32 	%f92, %f19, %f25;
	sub.f32 	%f93, %f92, %f19;
	sub.f32 	%f94, %f92, %f93;
	sub.f32 	%f95, %f19, %f94;
	add.f32 	%f96, %f25, %f93;
	sub.f32 	%f97, %f95, %f96;
	sub.f32 	%f98, %f20, %f26;
	add.f32 	%f99, %f92, %f98;
	sub.f32 	%f100, %f99, %f92;
	sub.f32 	%f101, %f98, %f100;
	add.f32 	%f102, %f97, %f101;
	add.f32 	%f103, %f99, %f102;
	sub.f32 	%f104, %f99, %f103;
	add.f32 	%f105, %f102, %f104;
	add.f32 	%f8, %f103, %f105;
	sub.f32 	%f106, %f27, %f33;
	sub.f32 	%f107, %f106, %f27;
	sub.f32 	%f108, %f106, %f107;
	sub.f32 	%f109, %f27, %f108;
	add.f32 	%f110, %f33, %f107;
	sub.f32 	%f111, %f109, %f110;
	sub.f32 	%f112, %f28, %f34;
	add.f32 	%f113, %f106, %f112;
	sub.f32 	%f114, %f113, %f106;
	sub.f32 	%f115, %f112, %f114;
	add.f32 	%f116, %f111, %f115;
	add.f32 	%f117, %f113, %f116;
	sub.f32 	%f118, %f113, %f117;
	add.f32 	%f119, %f116, %f118;
	add.f32 	%f9, %f117, %f119;
	setp.eq.f32 	%p4, %f5, 0f00000000;
	mov.f32 	%f148, 0f00000000;
	@%p4 bra 	$L__BB1_6;
	rcp.rn.f32 	%f120, %f5;
	mul.f32 	%f121, %f5, %f120;
	mov.f32 	%f122, 0f40000000;
	sub.f32 	%f123, %f122, %f121;
	mul.f32 	%f124, %f120, %f123;
	mul.f32 	%f125, %f5, %f124;
	sub.f32 	%f126, %f122, %f125;
	mul.f32 	%f127, %f124, %f126;
	mul.f32 	%f148, %f4, %f127;
$L__BB1_6:
	setp.eq.f32 	%p5, %f7, 0f00000000;
	mov.f32 	%f149, 0f00000000;
	@%p5 bra 	$L__BB1_8;
	rcp.rn.f32 	%f129, %f7;
	mul.f32 	%f130, %f7, %f129;
	mov.f32 	%f131, 0f40000000;
	sub.f32 	%f132, %f131, %f130;
	mul.f32 	%f133, %f129, %f132;
	mul.f32 	%f134, %f7, %f133;
	sub.f32 	%f135, %f131, %f134;
	mul.f32 	%f136, %f133, %f135;
	mul.f32 	%f149, %f6, %f136;
$L__BB1_8:
	setp.eq.f32 	%p6, %f9, 0f00000000;
	mov.f32 	%f150, 0f00000000;
	@%p6 bra 	$L__BB1_10;
	rcp.rn.f32 	%f138, %f9;
	mul.f32 	%f139, %f9, %f138;
	mov.f32 	%f140, 0f40000000;
	sub.f32 	%f141, %f140, %f139;
	mul.f32 	%f142, %f138, %f141;
	mul.f32 	%f143, %f9, %f142;
	sub.f32 	%f144, %f140, %f143;
	mul.f32 	%f145, %f142, %f144;
	mul.f32 	%f150, %f8, %f145;
$L__BB1_10:
	mul.f32 	%f146, %f150, %f3;
	fma.rn.f32 	%f147, %f2, %f149, %f146;
	fma.rn.f32 	%f151, %f1, %f148, %f147;
$L__BB1_11:
	cvt.s64.s32 	%rd30, %r32;
	mad.lo.s64 	%rd31, %rd30, %rd2, %rd1;
	shl.b64 	%rd32, %rd31, 2;
	add.s64 	%rd33, %rd3, %rd32;
	st.global.f32 	[%rd33], %f151;
	add.s32 	%r32, %r32, %r8;
	setp.lt.s32 	%p7, %r32, %r13;
	@%p7 bra 	$L__BB1_3;
$L__BB1_12:
	ret;

}


// ===== COMPILED SASS (sm_100) =====

	.target	sm_100

	.elftype	@"ET_EXEC"


//--------------------- .note.nv.tkinfo           --------------------------
	.section	.note.nv.tkinfo,"",@"SHT_NOTE"
	.sectionflags	@"SHF_NOTE_NV_TKINFO"
	.tkinfo
        /*0018*/ 	.word	0x00000002
        /*0030*/ 	.string	""
        /*0030*/ 	.string	"ptxas"
        /*0030*/ 	.string	"Cuda compilation tools, release 13.0, V13.0.88"
        /*0030*/ 	.string	"Build cuda_13.0.r13.0/compiler.36424714_0"
        /*0030*/ 	.string	"-arch sm_100 -m 64 "



//--------------------- .note.nv.cuinfo           --------------------------
	.section	.note.nv.cuinfo,"",@"SHT_NOTE"
	.sectionflags	@"SHF_NOTE_NV_CUINFO"
        /*0018*/ 	.short	0x0002
        /*001a*/ 	.short	0x0064
        /*001c*/ 	.short	0x0082
	.zero		2


//--------------------- .nv.info                  --------------------------
	.section	.nv.info,"",@"SHT_CUDA_INFO"
	.align	4


	//----- nvinfo : EIATTR_REGCOUNT
	.align		4
        /*0000*/ 	.byte	0x04, 0x2f
        /*0002*/ 	.short	(.L_4 - .L_3)
	.align		4
.L_3:
        /*0004*/ 	.word	index@(ultosc_batch_f32)
        /*0008*/ 	.word	0x00000020


	//----- nvinfo : EIATTR_FRAME_SIZE
	.align		4
.L_4:
        /*000c*/ 	.byte	0x04, 0x11
        /*000e*/ 	.short	(.L_6 - .L_5)
	.align		4
.L_5:
        /*0010*/ 	.word	index@($__internal_1_$__cuda_sm20_rcp_rn_f32_slowpath)
        /*0014*/ 	.word	0x00000000


	//----- nvinfo : EIATTR_FRAME_SIZE
	.align		4
.L_6:
        /*0018*/ 	.byte	0x04, 0x11
        /*001a*/ 	.short	(.L_8 - .L_7)
	.align		4
.L_7:
        /*001c*/ 	.word	index@(ultosc_batch_f32)
        /*0020*/ 	.word	0x00000000


	//----- nvinfo : EIATTR_REGCOUNT
	.align		4
.L_8:
        /*0024*/ 	.byte	0x04, 0x2f
        /*0026*/ 	.short	(.L_10 - .L_9)
	.align		4
.L_9:
        /*0028*/ 	.word	index@(ultosc_many_series_one_param_f32)
        /*002c*/ 	.word	0x00000020


	//----- nvinfo : EIATTR_FRAME_SIZE
	.align		4
.L_10:
        /*0030*/ 	.byte	0x04, 0x11
        /*0032*/ 	.short	(.L_12 - .L_11)
	.align		4
.L_11:
        /*0034*/ 	.word	index@($__internal_0_$__cuda_sm20_rcp_rn_f32_slowpath)
        /*0038*/ 	.word	0x00000000


	//----- nvinfo : EIATTR_FRAME_SIZE
	.align		4
.L_12:
        /*003c*/ 	.byte	0x04, 0x11
        /*003e*/ 	.short	(.L_14 - .L_13)
	.align		4
.L_13:
        /*0040*/ 	.word	index@(ultosc_many_series_one_param_f32)
        /*0044*/ 	.word	0x00000000


	//----- nvinfo : EIATTR_MIN_STACK_SIZE
	.align		4
.L_14:
        /*0048*/ 	.byte	0x04, 0x12
        /*004a*/ 	.short	(.L_16 - .L_15)
	.align		4
.L_15:
        /*004c*/ 	.word	index@(ultosc_many_series_one_param_f32)
        /*0050*/ 	.word	0x00000000


	//----- nvinfo : EIATTR_MIN_STACK_SIZE
	.align		4
.L_16:
        /*0054*/ 	.byte	0x04, 0x12
        /*0056*/ 	.short	(.L_18 - .L_17)
	.align		4
.L_17:
        /*0058*/ 	.word	index@(ultosc_batch_f32)
        /*005c*/ 	.word	0x00000000
.L_18:


//--------------------- .nv.compat                --------------------------
	.section	.nv.compat,"",@"SHT_CUDA_COMPAT_INFO"
	.align	4
        /*0000*/ 	.byte	0x02, 0x09, 0x00, 0x00, 0x02, 0x02, 0x01, 0x00, 0x02, 0x05, 0x05, 0x00, 0x03, 0x07, 0x01, 0x01
        /*0010*/ 	.byte	0x02, 0x03, 0x00, 0x00, 0x02, 0x06, 0x01, 0x00, 0x04, 0x0b, 0x08, 0x00, 0x09, 0x00, 0x00, 0x00
        /*0020*/ 	.byte	0x00, 0x00, 0x00, 0x00


//--------------------- .nv.info.ultosc_many_series_one_param_f32 --------------------------
	.section	.nv.info.ultosc_many_series_one_param_f32,"",@"SHT_CUDA_INFO"
	.sectionflags	@""
	.align	4


	//----- nvinfo : EIATTR_CUDA_API_VERSION
	.align		4
        /*0000*/ 	.byte	0x04, 0x37
        /*0002*/ 	.short	(.L_20 - .L_19)
.L_19:
        /*0004*/ 	.word	0x00000082


	//----- nvinfo : EIATTR_KPARAM_INFO
	.align		4
.L_20:
        /*0008*/ 	.byte	0x04, 0x17
        /*000a*/ 	.short	(.L_22 - .L_21)
.L_21:
        /*000c*/ 	.word	0x00000000
        /*0010*/ 	.short	0x0008
        /*0012*/ 	.short	0x0030
        /*0014*/ 	.byte	0x00, 0xf5, 0x21, 0x00


	//----- nvinfo : EIATTR_KPARAM_INFO
	.align		4
.L_22:
        /*0018*/ 	.byte	0x04, 0x17
        /*001a*/ 	.short	(.L_24 - .L_23)
.L_23:
        /*001c*/ 	.word	0x00000000
        /*0020*/ 	.short	0x0007
        /*0022*/ 	.short	0x0028
        /*0024*/ 	.byte	0x00, 0xf5, 0x21, 0x00


	//----- nvinfo : EIATTR_KPARAM_INFO
	.align		4
.L_24:
        /*0028*/ 	.byte	0x04, 0x17
        /*002a*/ 	.short	(.L_26 - .L_25)
.L_25:
        /*002c*/ 	.word	0x00000000
        /*0030*/ 	.short	0x0006
        /*0032*/ 	.short	0x0020
        /*0034*/ 	.byte	0x00, 0xf0, 0x11, 0x00


	//----- nvinfo : EIATTR_KPARAM_INFO
	.align		4
.L_26:
        /*0038*/ 	.byte	0x04, 0x17
        /*003a*/ 	.short	(.L_28 - .L_27)
.L_27:
        /*003c*/ 	.word	0x00000000
        /*0040*/ 	.short	0x0005
        /*0042*/ 	.short	0x001c
        /*0044*/ 	.byte	0x00, 0xf0, 0x11, 0x00


	//----- nvinfo : EIATTR_KPARAM_INFO
	.align		4
.L_28:
        /*0048*/ 	.byte	0x04, 0x17
        /*004a*/ 	.short	(.L_30 - .L_29)
.L_29:
        /*004c*/ 	.word	0x00000000
        /*0050*/ 	.short	0x0004
        /*0052*/ 	.short	0x0018
        /*0054*/ 	.byte	0x00, 0xf0, 0x11, 0x00


	//----- nvinfo : EIATTR_KPARAM_INFO
	.align		4
.L_30:
        /*0058*/ 	.byte	0x04, 0x17
        /*005a*/ 	.short	(.L_32 - .L_31)
.L_31:
        /*005c*/ 	.word	0x00000000
        /*0060*/ 	.short	0x0003
        /*0062*/ 	.short	0x0014
        /*0064*/ 	.byte	0x00, 0xf0, 0x11, 0x00


	//----- nvinfo : EIATTR_KPARAM_INFO
	.align		4
.L_32:
        /*0068*/ 	.byte	0x04, 0x17
        /*006a*/ 	.short	(.L_34 - .L_33)
.L_33:
        /*006c*/ 	.word	0x00000000
        /*0070*/ 	.short	0x0002
        /*0072*/ 	.short	0x0010
        /*0074*/ 	.byte	0x00, 0xf0, 0x11, 0x00


	//----- nvinfo : EIATTR_KPARAM_INFO
	.align		4
.L_34:
        /*0078*/ 	.byte	0x04, 0x17
        /*007a*/ 	.short	(.L_36 - .L_35)
.L_35:
        /*007c*/ 	.word	0x00000000
        /*0080*/ 	.short	0x0001
        /*0082*/ 	.short	0x0008
        /*0084*/ 	.byte	0x00, 0xf5, 0x21, 0x00


	//----- nvinfo : EIATTR_KPARAM_INFO
	.align		4
.L_36:
        /*0088*/ 	.byte	0x04, 0x17
        /*008a*/ 	.short	(.L_38 - .L_37)
.L_37:
        /*008c*/ 	.word	0x00000000
        /*0090*/ 	.short	0x0000
        /*0092*/ 	.short	0x0000
        /*0094*/ 	.byte	0x00, 0xf5, 0x21, 0x00


	//----- nvinfo : EIATTR_SPARSE_MMA_MASK
	.align		4
.L_38:
        /*0098*/ 	.byte	0x03, 0x50
        /*009a*/ 	.short	0x0000


	//----- nvinfo : EIATTR_MAXREG_COUNT
	.align		4
        /*009c*/ 	.byte	0x03, 0x1b
        /*009e*/ 	.short	0x00ff


	//----- nvinfo : EIATTR_MERCURY_ISA_VERSION
	.align		4
        /*00a0*/ 	.byte	0x03, 0x5f
        /*00a2*/ 	.short	0x0101


	//----- nvinfo : EIATTR_VRC_CTA_INIT_COUNT
	.align		4
        /*00a4*/ 	.byte	0x02, 0x4a
	.zero		1
	.zero		1


	//----- nvinfo : EIATTR_EXIT_INSTR_OFFSETS
	.align		4
        /*00a8*/ 	.byte	0x04, 0x1c
        /*00aa*/ 	.short	(.L_40 - .L_39)


	//   ....[0]....
.L_39:
        /*00ac*/ 	.word	0x00000070


	//   ....[1]....
        /*00b0*/ 	.word	0x000000e0


	//   ....[2]....
        /*00b4*/ 	.word	0x00000fc0


	//----- nvinfo : EIATTR_CRS_STACK_SIZE
	.align		4
.L_40:
        /*00b8*/ 	.byte	0x04, 0x1e
        /*00ba*/ 	.short	(.L_42 - .L_41)
.L_41:
        /*00bc*/ 	.word	0x00000000


	//----- nvinfo : EIATTR_CBANK_PARAM_SIZE
	.align		4
.L_42:
        /*00c0*/ 	.byte	0x03, 0x19
        /*00c2*/ 	.short	0x0038


	//----- nvinfo : EIATTR_PARAM_CBANK
	.align		4
        /*00c4*/ 	.byte	0x04, 0x0a
        /*00c6*/ 	.short	(.L_44 - .L_43)
	.align		4
.L_43:
        /*00c8*/ 	.word	index@(.nv.constant0.ultosc_many_series_one_param_f32)
        /*00cc*/ 	.short	0x0380
        /*00ce*/ 	.short	0x0038


	//----- nvinfo : EIATTR_SW_WAR
	.align		4
.L_44:
        /*00d0*/ 	.byte	0x04, 0x36
        /*00d2*/ 	.short	(.L_46 - .L_45)
.L_45:
        /*00d4*/ 	.word	0x00000008
.L_46:


//--------------------- .nv.info.ultosc_batch_f32 --------------------------
	.section	.nv.info.ultosc_batch_f32,"",@"SHT_CUDA_INFO"
	.sectionflags	@""
	.align	4


	//----- nvinfo : EIATTR_CUDA_API_VERSION
	.align		4
        /*0000*/ 	.byte	0x04, 0x37
        /*0002*/ 	.short	(.L_48 - .L_47)
.L_47:
        /*0004*/ 	.word	0x00000082


	//----- nvinfo : EIATTR_KPARAM_INFO
	.align		4
.L_48:
        /*0008*/ 	.byte	0x04, 0x17
        /*000a*/ 	.short	(.L_50 - .L_49)
.L_49:
        /*000c*/ 	.word	0x00000000
        /*0010*/ 	.short	0x0006
        /*0012*/ 	.short	0x0028
        /*0014*/ 	.byte	0x00, 0xf5, 0x21, 0x00


	//----- nvinfo : EIATTR_KPARAM_INFO
	.align		4
.L_50:
        /*0018*/ 	.byte	0x04, 0x17
        /*001a*/ 	.short	(.L_52 - .L_51)
.L_51:
        /*001c*/ 	.word	0x00000000
        /*0020*/ 	.short	0x0005
        /*0022*/ 	.short	0x0020
        /*0024*/ 	.byte	0x00, 0xf0, 0x11, 0x00


	//----- nvinfo : EIATTR_KPARAM_INFO
	.align		4
.L_52:
        /*0028*/ 	.byte	0x04, 0x17
        /*002a*/ 	.short	(.L_54 - .L_53)
.L_53:
        /*002c*/ 	.word	0x00000000
        /*0030*/ 	.short	0x0004
        /*0032*/ 	.short	0x0018
        /*0034*/ 	.byte	0x00, 0xf5, 0x21, 0x00


	//----- nvinfo : EIATTR_KPARAM_INFO
	.align		4
.L_54:
        /*0038*/ 	.byte	0x04, 0x17
        /*003a*/ 	.short	(.L_56 - .L_55)
.L_55:
        /*003c*/ 	.word	0x00000000
        /*0040*/ 	.short	0x0003
        /*0042*/ 	.short	0x0014
        /*0044*/ 	.byte	0x00, 0xf0, 0x11, 0x00


	//----- nvinfo : EIATTR_KPARAM_INFO
	.align		4
.L_56:
        /*0048*/ 	.byte	0x04, 0x17
        /*004a*/ 	.short	(.L_58 - .L_57)
.L_57:
        /*004c*/ 	.word	0x00000000
        /*0050*/ 	.short	0x0002
        /*0052*/ 	.short	0x0010
        /*0054*/ 	.byte	0x00, 0xf0, 0x11, 0x00


	//----- nvinfo : EIATTR_KPARAM_INFO
	.align		4
.L_58:
        /*0058*/ 	.byte	0x04, 0x17
        /*005a*/ 	.short	(.L_60 - .L_59)
.L_59:
        /*005c*/ 	.word	0x00000000
        /*0060*/ 	.short	0x0001
        /*0062*/ 	.short	0x0008
        /*0064*/ 	.byte	0x00, 0xf5, 0x21, 0x00


	//----- nvinfo : EIATTR_KPARAM_INFO
	.align		4
.L_60:
        /*0068*/ 	.byte	0x04, 0x17
        /*006a*/ 	.short	(.L_62 - .L_61)
.L_61:
        /*006c*/ 	.word	0x00000000
        /*0070*/ 	.short	0x0000
        /*0072*/ 	.short	0x0000
        /*0074*/ 	.byte	0x00, 0xf5, 0x21, 0x00


	//----- nvinfo : EIATTR_SPARSE_MMA_MASK
	.align		4
.L_62:
        /*0078*/ 	.byte	0x03, 0x50
        /*007a*/ 	.short	0x0000


	//----- nvinfo : EIATTR_MAXREG_COUNT
	.align		4
        /*007c*/ 	.byte	0x03, 0x1b
        /*007e*/ 	.short	0x00ff


	//----- nvinfo : EIATTR_NUM_BARRIERS
	.align		4
        /*0080*/ 	.byte	0x02, 0x4c
        /*0082*/ 	.byte	0x01
	.zero		1


	//----- nvinfo : EIATTR_MERCURY_ISA_VERSION
	.align		4
        /*0084*/ 	.byte	0x03, 0x5f
        /*0086*/ 	.short	0x0101


	//----- nvinfo : EIATTR_VRC_CTA_INIT_COUNT
	.align		4
        /*0088*/ 	.byte	0x02, 0x4a
	.zero		1
	.zero		1


	//----- nvinfo : EIATTR_EXIT_INSTR_OFFSETS
	.align		4
        /*008c*/ 	.byte	0x04, 0x1c
        /*008e*/ 	.short	(.L_64 - .L_63)


	//   ....[0]....
.L_63:
        /*0090*/ 	.word	0x00000040


	//   ....[1]....
        /*0094*/ 	.word	0x000001a0


	//   ....[2]....
        /*0098*/ 	.word	0x00001140


	//----- nvinfo : EIATTR_CRS_STACK_SIZE
	.align		4
.L_64:
        /*009c*/ 	.byte	0x04, 0x1e
        /*009e*/ 	.short	(.L_66 - .L_65)
.L_65:
        /*00a0*/ 	.word	0x00000000


	//----- nvinfo : EIATTR_CBANK_PARAM_SIZE
	.align		4
.L_66:
        /*00a4*/ 	.byte	0x03, 0x19
        /*00a6*/ 	.short	0x0030


	//----- nvinfo : EIATTR_PARAM_CBANK
	.align		4
        /*00a8*/ 	.byte	0x04, 0x0a
        /*00aa*/ 	.short	(.L_68 - .L_67)
	.align		4
.L_67:
        /*00ac*/ 	.word	index@(.nv.constant0.ultosc_batch_f32)
        /*00b0*/ 	.short	0x0380
        /*00b2*/ 	.short	0x0030


	//----- nvinfo : EIATTR_SW_WAR
	.align		4
.L_68:
        /*00b4*/ 	.byte	0x04, 0x36
        /*00b6*/ 	.short	(.L_70 - .L_69)
.L_69:
        /*00b8*/ 	.word	0x00000008
.L_70:


//--------------------- .nv.callgraph             --------------------------
	.section	.nv.callgraph,"",@"SHT_CUDA_CALLGRAPH"
	.align	4
	.sectionentsize	8
	.align		4
        /*0000*/ 	.word	0x00000000
	.align		4
        /*0004*/ 	.word	0xffffffff
	.align		4
        /*0008*/ 	.word	0x00000000
	.align		4
        /*000c*/ 	.word	0xfffffffe
	.align		4
        /*0010*/ 	.word	0x00000000
	.align		4
        /*0014*/ 	.word	0xfffffffd
	.align		4
        /*0018*/ 	.word	0x00000000
	.align		4
        /*001c*/ 	.word	0xfffffffc


//--------------------- .nv.constant3             --------------------------
	.section	.nv.constant3,"a",@progbits
	.align	4
.nv.constant3:
	.type		UO_W1,@object
	.size		UO_W1,(UO_W2 - UO_W1)
UO_W1:
        /*0000*/ 	.byte	0x4a, 0x92, 0x64, 0x42
	.type		UO_W2,@object
	.size		UO_W2,(UO_W3 - UO_W2)
UO_W2:
        /*0004*/ 	.byte	0x4a, 0x92, 0xe4, 0x41
	.type		UO_W3,@object
	.size		UO_W3,(.L_2 - UO_W3)
UO_W3:
        /*0008*/ 	.byte	0x4a, 0x92, 0x64, 0x41
.L_2:


//--------------------- .text.ultosc_many_series_one_param_f32 --------------------------
	.section	.text.ultosc_many_series_one_param_f32,"ax",@progbits
	.align	128
        .global         ultosc_many_series_one_param_f32
        .type           ultosc_many_series_one_param_f32,@function
        .size           ultosc_many_series_one_param_f32,(.L_x_48 - ultosc_many_series_one_param_f32)
        .other          ultosc_many_series_one_param_f32,@"STO_CUDA_ENTRY STV_DEFAULT"
ultosc_many_series_one_param_f32:
.text.ultosc_many_series_one_param_f32:
[----:B------:R-:W-:Y:S01]  /*0000*/  LDC R1, c[0x0][0x37c] ;  /* 0x0000df00ff017b82 */ /* 0x000fe20000000800 */
[----:B------:R-:W0:Y:S07]  /*0010*/  S2R R3, SR_TID.Y ;  /* 0x0000000000037919 */ /* 0x000e2e0000002200 */
[----:B------:R-:W0:Y:S01]  /*0020*/  S2UR UR4, SR_CTAID.Y ;  /* 0x00000000000479c3 */ /* 0x000e220000002600 */
[----:B------:R-:W1:Y:S07]  /*0030*/  LDCU UR5, c[0x0][0x390] ;  /* 0x00007200ff0577ac */ /* 0x000e6e0008000800 */
[----:B------:R-:W0:Y:S02]  /*0040*/  LDC R12, c[0x0][0x364] ;  /* 0x0000d900ff0c7b82 */ /* 0x000e240000000800 */
[----:B0-----:R-:W-:-:S05]  /*0050*/  IMAD R12, R12, UR4, R3 ;  /* 0x000000040c0c7c24 */ /* 0x001fca000f8e0203 */
[----:B-1----:R-:W-:-:S13]  /*0060*/  ISETP.GE.AND P0, PT, R12, UR5, PT ;  /* 0x000000050c007c0c */ /* 0x002fda000bf06270 */
[----:B------:R-:W-:Y:S05]  /*0070*/  @P0 EXIT ;  /* 0x000000000000094d */ /* 0x000fea0003800000 */
[----:B------:R-:W0:Y:S01]  /*0080*/  S2R R14, SR_CTAID.X ;  /* 0x00000000000e7919 */ /* 0x000e220000002500 */
[----:B------:R-:W0:Y:S01]  /*0090*/  LDCU UR4, c[0x0][0x360] ;  /* 0x00006c00ff0477ac */ /* 0x000e220008000800 */
[----:B------:R-:W0:Y:S01]  /*00a0*/  S2R R3, SR_TID.X ;  /* 0x0000000000037919 */ /* 0x000e220000002100 */
[----:B------:R-:W1:Y:S01]  /*00b0*/  LDCU UR5, c[0x0][0x394] ;  /* 0x00007280ff0577ac */ /* 0x000e620008000800 */
[----:B0-----:R-:W-:-:S05]  /*00c0*/  IMAD R14, R14, UR4, R3 ;  /* 0x000000040e0e7c24 */ /* 0x001fca000f8e0203 */
[----:B-1----:R-:W-:-:S13]  /*00d0*/  ISETP.GE.AND P0, PT, R14, UR5, PT ;  /* 0x000000050e007c0c */ /* 0x002fda000bf06270 */
[----:B------:R-:W-:Y:S05]  /*00e0*/  @P0 EXIT ;  /* 0x000000000000094d */ /* 0x000fea0003800000 */
[----:B------:R-:W0:Y:S01]  /*00f0*/  LDC.64 R2, c[0x0][0x3a8] ;  /* 0x0000ea00ff027b82 */ /* 0x000e220000000a00 */
[----:B------:R-:W1:Y:S01]  /*0100*/  LDCU.64 UR6, c[0x0][0x358] ;  /* 0x00006b00ff0677ac */ /* 0x000e620008000a00 */
[----:B------:R-:W2:Y:S06]  /*0110*/  LDCU UR8, c[0x0][0x3a0] ;  /* 0x00007400ff0877ac */ /* 0x000eac0008000800 */
[----:B------:R-:W2:Y:S01]  /*0120*/  LDC.64 R4, c[0x0][0x398] ;  /* 0x0000e600ff047b82 */ /* 0x000ea20000000a00 */
[----:B------:R-:W3:Y:S01]  /*0130*/  LDCU UR5, c[0x0][0x370] ;  /* 0x00006e00ff0577ac */ /* 0x000ee20008000800 */
[----:B------:R-:W4:Y:S01]  /*0140*/  LDCU UR16, c[0x0][0x3a0] ;  /* 0x00007400ff1077ac */ /* 0x000f220008000800 */
[----:B------:R-:W0:Y:S01]  /*0150*/  LDCU UR9, c[0x3][0x8] ;  /* 0x00c00100ff0977ac */ /* 0x000e220008000800 */
[----:B------:R-:W0:Y:S02]  /*0160*/  LDCU.64 UR14, c[0x0][0x398] ;  /* 0x00007300ff0e77ac */ /* 0x000e240008000a00 */
[----:B0-----:R-:W-:Y:S01]  /*0170*/  IMAD.WIDE.U32 R2, R12, 0x4, R2 ;  /* 0x000000040c027825 */ /* 0x001fe200078e0002 */
[----:B------:R-:W0:Y:S01]  /*0180*/  LDCU.64 UR10, c[0x3][URZ] ;  /* 0x00c00000ff0a77ac */ /* 0x000e220008000a00 */
[----:B------:R-:W0:Y:S04]  /*0190*/  LDCU.64 UR18, c[0x0][0x390] ;  /* 0x00007200ff1277ac */ /* 0x000e280008000a00 */
[----:B-1----:R-:W5:Y:S01]  /*01a0*/  LDG.E.CONSTANT R2, desc[UR6][R2.64] ;  /* 0x0000000602027981 */ /* 0x002f62000c1e9900 */
[----:B------:R-:W-:Y:S01]  /*01b0*/  BSSY.RECONVERGENT B0, `(.L_x_0) ;  /* 0x00000e0000007945 */ /* 0x000fe20003800200 */
[----:B--2---:R-:W-:Y:S01]  /*01c0*/  VIMNMX3 R13, R5, UR8, R4, !PT ;  /* 0x00000008050d7c0f */ /* 0x004fe2000f800104 */
[----:B------:R-:W1:Y:S01]  /*01d0*/  LDCU.64 UR12, c[0x0][0x3b0] ;  /* 0x00007600ff0c77ac */ /* 0x000e620008000a00 */
[----:B---3--:R-:W-:-:S02]  /*01e0*/  UIMAD UR4, UR4, UR5, URZ ;  /* 0x00000005040472a4 */ /* 0x008fc4000f8e02ff */
[----:B01--45:R-:W-:-:S10]  /*01f0*/  IADD3 R13, PT, PT, R13, -0x1, R2 ;  /* 0xffffffff0d0d7810 */ /* 0x033fd40007ffe002 */
.L_x_18:
[----:B------:R-:W-:Y:S01]  /*0200*/  ISETP.GE.AND P0, PT, R14, R13, PT ;  /* 0x0000000d0e00720c */ /* 0x000fe20003f06270 */
[----:B------:R-:W-:Y:S01]  /*0210*/  BSSY.RECONVERGENT B1, `(.L_x_1) ;  /* 0x00000cd000017945 */ /* 0x000fe20003800200 */
[----:B0-----:R-:W-:-:S11]  /*0220*/  MOV R9, 0x7fffffff ;  /* 0x7fffffff00097802 */ /* 0x001fd60000000f00 */
[----:B------:R-:W-:Y:S05]  /*0230*/  @!P0 BRA `(.L_x_2) ;  /* 0x0000000c00288947 */ /* 0x000fea0003800000 */
[----:B------:R-:W0:Y:S01]  /*0240*/  LDC R16, c[0x0][0x390] ;  /* 0x0000e400ff107b82 */ /* 0x000e220000000800 */
[----:B------:R-:W-:-:S07]  /*0250*/  UIADD3 UR5, UPT, UPT, -UR14, URZ, URZ ;  /* 0x000000ff0e057290 */ /* 0x000fce000fffe1ff */
[----:B------:R-:W1:Y:S01]  /*0260*/  LDC.64 R6, c[0x0][0x380] ;  /* 0x0000e000ff067b82 */ /* 0x000e620000000a00 */
[----:B0-----:R-:W-:-:S05]  /*0270*/  IMAD R3, R14, R16, R16 ;  /* 0x000000100e037224 */ /* 0x001fca00078e0210 */
[----:B------:R-:W-:Y:S02]  /*0280*/  IADD3 R23, PT, PT, R12, R3, RZ ;  /* 0x000000030c177210 */ /* 0x000fe40007ffe0ff */
[----:B------:R-:W0:Y:S03]  /*0290*/  LDC.64 R2, c[0x0][0x388] ;  /* 0x0000e200ff027b82 */ /* 0x000e260000000a00 */
[----:B------:R-:W-:Y:S02]  /*02a0*/  IMAD R11, R16, UR5, R23 ;  /* 0x00000005100b7c24 */ /* 0x000fe4000f8e0217 */
[----:B-1----:R-:W-:-:S04]  /*02b0*/  IMAD.WIDE R24, R23, 0x8, R6 ;  /* 0x0000000817187825 */ /* 0x002fc800078e0206 */
[----:B------:R-:W-:Y:S01]  /*02c0*/  IMAD.WIDE R26, R11, 0x8, R6 ;  /* 0x000000080b1a7825 */ /* 0x000fe200078e0206 */
[----:B------:R-:W2:Y:S04]  /*02d0*/  LDG.E.CONSTANT R19, desc[UR6][R24.64] ;  /* 0x0000000618137981 */ /* 0x000ea8000c1e9900 */
[----:B------:R-:W2:Y:S01]  /*02e0*/  LDG.E.CONSTANT R18, desc[UR6][R26.64] ;  /* 0x000000061a127981 */ /* 0x000ea2000c1e9900 */
[----:B------:R-:W-:-:S03]  /*02f0*/  UIADD3 UR5, UPT, UPT, -UR15, URZ, URZ ;  /* 0x000000ff0f057290 */ /* 0x000fc6000fffe1ff */
[----:B------:R1:W3:Y:S04]  /*0300*/  LDG.E.CONSTANT R21, desc[UR6][R24.64+0x4] ;  /* 0x0000040618157981 */ /* 0x0002e8000c1e9900 */
[----:B------:R-:W3:Y:S01]  /*0310*/  LDG.E.CONSTANT R20, desc[UR6][R26.64+0x4] ;  /* 0x000004061a147981 */ /* 0x000ee2000c1e9900 */
[----:B------:R-:W-:-:S04]  /*0320*/  IMAD R17, R16, UR5, R23 ;  /* 0x0000000510117c24 */ /* 0x000fc8000f8e0217 */
[----:B------:R-:W-:Y:S01]  /*0330*/  IMAD.WIDE R4, R17, 0x8, R6 ;  /* 0x0000000811047825 */ /* 0x000fe200078e0206 */
[----:B------:R-:W-:-:S03]  /*0340*/  UIADD3 UR5, UPT, UPT, -UR16, URZ, URZ ;  /* 0x000000ff10057290 */ /* 0x000fc6000fffe1ff */
[--C-:B0-----:R-:W-:Y:S01]  /*0350*/  IMAD.WIDE R8, R23, 0x8, R2.reuse ;  /* 0x0000000817087825 */ /* 0x101fe200078e0202 */
[----:B------:R-:W4:Y:S03]  /*0360*/  LDG.E.CONSTANT R0, desc[UR6][R4.64] ;  /* 0x0000000604007981 */ /* 0x000f26000c1e9900 */
[----:B------:R-:W-:Y:S01]  /*0370*/  IMAD.WIDE R10, R11, 0x8, R2 ;  /* 0x000000080b0a7825 */ /* 0x000fe200078e0202 */
[----:B------:R-:W5:Y:S04]  /*0380*/  LDG.E.CONSTANT R22, desc[UR6][R8.64] ;  /* 0x0000000608167981 */ /* 0x000f68000c1e9900 */
[----:B------:R-:W5:Y:S01]  /*0390*/  LDG.E.CONSTANT R15, desc[UR6][R10.64] ;  /* 0x000000060a0f7981 */ /* 0x000f62000c1e9900 */
[----:B-1----:R-:W-:-:S03]  /*03a0*/  IMAD R25, R16, UR5, R23 ;  /* 0x0000000510197c24 */ /* 0x002fc6000f8e0217 */
[----:B------:R2:W5:Y:S01]  /*03b0*/  LDG.E.CONSTANT R23, desc[UR6][R8.64+0x4] ;  /* 0x0000040608177981 */ /* 0x000562000c1e9900 */
[----:B------:R-:W-:-:S03]  /*03c0*/  IMAD.WIDE R6, R25, 0x8, R6 ;  /* 0x0000000819067825 */ /* 0x000fc600078e0206 */
[----:B------:R0:W5:Y:S04]  /*03d0*/  LDG.E.CONSTANT R24, desc[UR6][R10.64+0x4] ;  /* 0x000004060a187981 */ /* 0x000168000c1e9900 */
[----:B------:R-:W5:Y:S04]  /*03e0*/  LDG.E.CONSTANT R28, desc[UR6][R6.64] ;  /* 0x00000006061c7981 */ /* 0x000f68000c1e9900 */
[----:B------:R1:W5:Y:S04]  /*03f0*/  LDG.E.CONSTANT R26, desc[UR6][R4.64+0x4] ;  /* 0x00000406041a7981 */ /* 0x000368000c1e9900 */
[----:B------:R1:W5:Y:S01]  /*0400*/  LDG.E.CONSTANT R27, desc[UR6][R6.64+0x4] ;  /* 0x00000406061b7981 */ /* 0x000362000c1e9900 */
[----:B------:R-:W-:-:S04]  /*0410*/  IMAD.WIDE R16, R17, 0x8, R2 ;  /* 0x0000000811107825 */ /* 0x000fc800078e0202 */
[----:B------:R-:W-:Y:S02]  /*0420*/  IMAD.WIDE R2, R25, 0x8, R2 ;  /* 0x0000000819027825 */ /* 0x000fe400078e0202 */
[----:B------:R-:W5:Y:S04]  /*0430*/  LDG.E.CONSTANT R25, desc[UR6][R16.64] ;  /* 0x0000000610197981 */ /* 0x000f68000c1e9900 */
[----:B------:R-:W5:Y:S04]  /*0440*/  LDG.E.CONSTANT R29, desc[UR6][R2.64] ;  /* 0x00000006021d7981 */ /* 0x000f68000c1e9900 */
[----:B------:R4:W5:Y:S04]  /*0450*/  LDG.E.CONSTANT R8, desc[UR6][R2.64+0x4] ;  /* 0x0000040602087981 */ /* 0x000968000c1e9900 */
[----:B------:R5:W5:Y:S01]  /*0460*/  LDG.E.CONSTANT R16, desc[UR6][R16.64+0x4] ;  /* 0x0000040610107981 */ /* 0x000b62000c1e9900 */
[----:B------:R-:W-:Y:S01]  /*0470*/  BSSY.RECONVERGENT B2, `(.L_x_3) ;  /* 0x0000072000027945 */ /* 0x000fe20003800200 */
[----:B--2---:R-:W-:-:S04]  /*0480*/  FADD R9, R19, -R18 ;  /* 0x8000001213097221 */ /* 0x004fc80000000000 */
[----:B0-----:R-:W-:Y:S01]  /*0490*/  FADD R10, -R19, R9 ;  /* 0x00000009130a7221 */ /* 0x001fe20000000100 */
[----:B---3--:R-:W-:-:S03]  /*04a0*/  FADD R11, R21, -R20 ;  /* 0x80000014150b7221 */ /* 0x008fc60000000000 */
[C-C-:B------:R-:W-:Y:S01]  /*04b0*/  FADD R20, R9.reuse, -R10.reuse ;  /* 0x8000000a09147221 */ /* 0x140fe20000000000 */
[----:B-1----:R-:W-:Y:S01]  /*04c0*/  FADD R4, R9, R11 ;  /* 0x0000000b09047221 */ /* 0x002fe20000000000 */
[----:B------:R-:W-:Y:S02]  /*04d0*/  FADD R5, R18, R10 ;  /* 0x0000000a12057221 */ /* 0x000fe40000000000 */
[----:B------:R-:W-:Y:S01]  /*04e0*/  FADD R20, R19, -R20 ;  /* 0x8000001413147221 */ /* 0x000fe20000000000 */
[----:B------:R-:W-:-:S03]  /*04f0*/  FADD R6, -R9, R4 ;  /* 0x0000000409067221 */ /* 0x000fc60000000100 */
[----:B------:R-:W-:Y:S01]  /*0500*/  FADD R5, R20, -R5 ;  /* 0x8000000514057221 */ /* 0x000fe20000000000 */
[----:B------:R-:W-:Y:S01]  /*0510*/  FADD R6, R11, -R6 ;  /* 0x800000060b067221 */ /* 0x000fe20000000000 */
[----:B----4-:R-:W-:-:S03]  /*0520*/  FADD R2, R19, -R0 ;  /* 0x8000000013027221 */ /* 0x010fc60000000000 */
[----:B------:R-:W-:Y:S01]  /*0530*/  FADD R5, R5, R6 ;  /* 0x0000000605057221 */ /* 0x000fe20000000000 */
[----:B------:R-:W-:Y:S01]  /*0540*/  FADD R7, -R19, R2 ;  /* 0x0000000213077221 */ /* 0x000fe20000000100 */
[----:B-----5:R-:W-:Y:S02]  /*0550*/  FADD R6, R22, -R15 ;  /* 0x8000000f16067221 */ /* 0x020fe40000000000 */
[----:B------:R-:W-:Y:S01]  /*0560*/  FADD R3, R4, R5 ;  /* 0x0000000504037221 */ /* 0x000fe20000000000 */
[--C-:B------:R-:W-:Y:S01]  /*0570*/  FADD R10, R2, -R7.reuse ;  /* 0x80000007020a7221 */ /* 0x100fe20000000000 */
[----:B------:R-:W-:Y:S01]  /*0580*/  FADD R11, R0, R7 ;  /* 0x00000007000b7221 */ /* 0x000fe20000000000 */
[----:B------:R-:W-:Y:S01]  /*0590*/  FADD R9, -R22, R6 ;  /* 0x0000000616097221 */ /* 0x000fe20000000100 */
[----:B------:R-:W-:Y:S01]  /*05a0*/  FADD R4, R4, -R3 ;  /* 0x8000000304047221 */ /* 0x000fe20000000000 */
[----:B------:R-:W-:Y:S02]  /*05b0*/  FADD R7, R23, -R24 ;  /* 0x8000001817077221 */ /* 0x000fe40000000000 */
[C---:B------:R-:W-:Y:S01]  /*05c0*/  FADD R17, R6.reuse, -R9 ;  /* 0x8000000906117221 */ /* 0x040fe20000000000 */
[----:B------:R-:W-:Y:S01]  /*05d0*/  FADD R0, R5, R4 ;  /* 0x0000000405007221 */ /* 0x000fe20000000000 */
[----:B------:R-:W-:Y:S01]  /*05e0*/  FADD R10, R19, -R10 ;  /* 0x8000000a130a7221 */ /* 0x000fe20000000000 */
[----:B------:R-:W-:Y:S01]  /*05f0*/  FADD R5, R6, R7 ;  /* 0x0000000706057221 */ /* 0x000fe20000000000 */
[----:B------:R-:W-:Y:S01]  /*0600*/  FADD R15, R15, R9 ;  /* 0x000000090f0f7221 */ /* 0x000fe20000000000 */
[----:B------:R-:W-:Y:S01]  /*0610*/  FADD R9, R19, -R28 ;  /* 0x8000001c13097221 */ /* 0x000fe20000000000 */
[----:B------:R-:W-:Y:S01]  /*0620*/  FADD R18, R22, -R17 ;  /* 0x8000001116127221 */ /* 0x000fe20000000000 */
[----:B------:R-:W-:Y:S01]  /*0630*/  FADD R4, R10, -R11 ;  /* 0x8000000b0a047221 */ /* 0x000fe20000000000 */
[----:B------:R-:W-:Y:S01]  /*0640*/  FADD R6, -R6, R5 ;  /* 0x0000000506067221 */ /* 0x000fe20000000100 */
[----:B------:R-:W-:Y:S01]  /*0650*/  FADD R11, R21, -R26 ;  /* 0x8000001a150b7221 */ /* 0x000fe20000000000 */
[----:B------:R-:W-:Y:S01]  /*0660*/  FADD R17, -R19, R9 ;  /* 0x0000000913117221 */ /* 0x000fe20000000100 */
[----:B------:R-:W-:Y:S01]  /*0670*/  FADD R10, R21, -R27 ;  /* 0x8000001b150a7221 */ /* 0x000fe20000000000 */
[----:B------:R-:W-:Y:S01]  /*0680*/  FADD R18, R18, -R15 ;  /* 0x8000000f12127221 */ /* 0x000fe20000000000 */
[----:B------:R-:W-:Y:S01]  /*0690*/  FADD R15, R7, -R6 ;  /* 0x80000006070f7221 */ /* 0x000fe20000000000 */
[----:B------:R-:W-:Y:S01]  /*06a0*/  FADD R7, R2, R11 ;  /* 0x0000000b02077221 */ /* 0x000fe20000000000 */
[C---:B------:R-:W-:Y:S01]  /*06b0*/  FADD R20, R9.reuse, -R17 ;  /* 0x8000001109147221 */ /* 0x040fe20000000000 */
[----:B------:R-:W-:Y:S01]  /*06c0*/  FADD R6, R9, R10 ;  /* 0x0000000a09067221 */ /* 0x000fe20000000000 */
[----:B------:R-:W-:Y:S01]  /*06d0*/  FADD R18, R18, R15 ;  /* 0x0000000f12127221 */ /* 0x000fe20000000000 */
[----:B------:R-:W-:Y:S01]  /*06e0*/  FADD R2, -R2, R7 ;  /* 0x0000000702027221 */ /* 0x000fe20000000100 */
[----:B------:R-:W-:Y:S01]  /*06f0*/  FADD R28, R28, R17 ;  /* 0x000000111c1c7221 */ /* 0x000fe20000000000 */
[----:B------:R-:W-:Y:S01]  /*0700*/  FADD R19, R19, -R20 ;  /* 0x8000001413137221 */ /* 0x000fe20000000000 */
[----:B------:R-:W-:Y:S01]  /*0710*/  FADD R15, -R9, R6 ;  /* 0x00000006090f7221 */ /* 0x000fe20000000100 */
[----:B------:R-:W-:Y:S01]  /*0720*/  FADD R9, R11, -R2 ;  /* 0x800000020b097221 */ /* 0x000fe20000000000 */
[----:B------:R-:W-:Y:S01]  /*0730*/  FADD R2, R5, R18 ;  /* 0x0000001205027221 */ /* 0x000fe20000000000 */
[----:B------:R-:W-:Y:S01]  /*0740*/  FADD R19, R19, -R28 ;  /* 0x8000001c13137221 */ /* 0x000fe20000000000 */
[----:B------:R-:W-:Y:S01]  /*0750*/  FADD R10, R10, -R15 ;  /* 0x8000000f0a0a7221 */ /* 0x000fe20000000000 */
[----:B------:R-:W-:Y:S01]  /*0760*/  FADD R15, R22, -R25 ;  /* 0x80000019160f7221 */ /* 0x000fe20000000000 */
[----:B------:R-:W-:-:S02]  /*0770*/  FADD R11, R5, -R2 ;  /* 0x80000002050b7221 */ /* 0x000fc40000000000 */
[----:B------:R-:W-:Y:S01]  /*0780*/  FADD R5, R19, R10 ;  /* 0x0000000a13057221 */ /* 0x000fe20000000000 */
[----:B------:R-:W-:Y:S01]  /*0790*/  FADD R10, R22, -R29 ;  /* 0x8000001d160a7221 */ /* 0x000fe20000000000 */
[----:B------:R-:W-:Y:S01]  /*07a0*/  FADD R11, R18, R11 ;  /* 0x0000000b120b7221 */ /* 0x000fe20000000000 */
[----:B------:R-:W-:Y:S01]  /*07b0*/  FADD R4, R4, R9 ;  /* 0x0000000904047221 */ /* 0x000fe20000000000 */
[C---:B------:R-:W-:Y:S01]  /*07c0*/  FADD R18, -R22.reuse, R15 ;  /* 0x0000000f16127221 */ /* 0x040fe20000000100 */
[C---:B------:R-:W-:Y:S01]  /*07d0*/  FADD R16, R23.reuse, -R16 ;  /* 0x8000001017107221 */ /* 0x040fe20000000000 */
[----:B------:R-:W-:Y:S01]  /*07e0*/  FADD R9, -R22, R10 ;  /* 0x0000000a16097221 */ /* 0x000fe20000000100 */
[----:B------:R-:W-:Y:S01]  /*07f0*/  FADD R23, R23, -R8 ;  /* 0x8000000817177221 */ /* 0x000fe20000000000 */
[--C-:B------:R-:W-:Y:S01]  /*0800*/  FADD R8, R25, R18.reuse ;  /* 0x0000001219087221 */ /* 0x100fe20000000000 */
[----:B------:R-:W-:Y:S01]  /*0810*/  FADD R17, R15, -R18 ;  /* 0x800000120f117221 */ /* 0x000fe20000000000 */
[--C-:B------:R-:W-:Y:S01]  /*0820*/  FADD R18, R29, R9.reuse ;  /* 0x000000091d127221 */ /* 0x100fe20000000000 */
[C---:B------:R-:W-:Y:S01]  /*0830*/  FADD R19, R10.reuse, -R9 ;  /* 0x800000090a137221 */ /* 0x040fe20000000000 */
[----:B------:R-:W-:Y:S01]  /*0840*/  FADD R9, R10, R23 ;  /* 0x000000170a097221 */ /* 0x000fe20000000000 */
[----:B------:R-:W-:Y:S01]  /*0850*/  FADD R3, R3, R0 ;  /* 0x0000000003037221 */ /* 0x000fe20000000000 */
[C---:B------:R-:W-:Y:S01]  /*0860*/  FADD R0, R15.reuse, R16 ;  /* 0x000000100f007221 */ /* 0x040fe20000000000 */
[----:B------:R-:W-:Y:S01]  /*0870*/  FADD R19, R22, -R19 ;  /* 0x8000001316137221 */ /* 0x000fe20000000000 */
[----:B------:R-:W-:Y:S01]  /*0880*/  FADD R10, -R10, R9 ;  /* 0x000000090a0a7221 */ /* 0x000fe20000000100 */
[----:B------:R-:W-:Y:S01]  /*0890*/  FADD R17, R22, -R17 ;  /* 0x8000001116117221 */ /* 0x000fe20000000000 */
[----:B------:R-:W-:Y:S01]  /*08a0*/  FADD R15, -R15, R0 ;  /* 0x000000000f0f7221 */ /* 0x000fe20000000100 */
[----:B------:R-:W-:Y:S01]  /*08b0*/  FADD R18, R19, -R18 ;  /* 0x8000001213127221 */ /* 0x000fe20000000000 */
[----:B------:R-:W-:Y:S01]  /*08c0*/  FADD R23, R23, -R10 ;  /* 0x8000000a17177221 */ /* 0x000fe20000000000 */
[----:B------:R-:W-:Y:S01]  /*08d0*/  FADD R17, R17, -R8 ;  /* 0x8000000811117221 */ /* 0x000fe20000000000 */
[----:B------:R-:W-:Y:S01]  /*08e0*/  FADD R16, R16, -R15 ;  /* 0x8000000f10107221 */ /* 0x000fe20000000000 */
[----:B------:R-:W-:Y:S01]  /*08f0*/  FADD R8, R2, R11 ;  /* 0x0000000b02087221 */ /* 0x000fe20000000000 */
[----:B------:R-:W-:Y:S01]  /*0900*/  FADD R18, R18, R23 ;  /* 0x0000001712127221 */ /* 0x000fe20000000000 */
[----:B------:R-:W-:Y:S01]  /*0910*/  FADD R2, R7, R4 ;  /* 0x0000000407027221 */ /* 0x000fe20000000000 */
[----:B------:R-:W-:-:S02]  /*0920*/  FADD R17, R17, R16 ;  /* 0x0000001011117221 */ /* 0x000fc40000000000 */
[----:B------:R-:W-:Y:S01]  /*0930*/  FADD R10, R9, R18 ;  /* 0x00000012090a7221 */ /* 0x000fe20000000000 */
[----:B------:R-:W-:Y:S01]  /*0940*/  FSETP.NEU.AND P0, PT, R8, RZ, PT ;  /* 0x000000ff0800720b */ /* 0x000fe20003f0d000 */
[----:B------:R-:W-:Y:S01]  /*0950*/  FADD R15, R6, R5 ;  /* 0x00000005060f7221 */ /* 0x000fe20000000000 */
[----:B------:R-:W-:Y:S01]  /*0960*/  FADD R11, R0, R17 ;  /* 0x00000011000b7221 */ /* 0x000fe20000000000 */
[----:B------:R-:W-:Y:S01]  /*0970*/  FADD R7, R7, -R2 ;  /* 0x8000000207077221 */ /* 0x000fe20000000000 */
[----:B------:R-:W-:Y:S01]  /*0980*/  FADD R9, R9, -R10 ;  /* 0x8000000a09097221 */ /* 0x000fe20000000000 */
[----:B------:R-:W-:Y:S01]  /*0990*/  FADD R6, R6, -R15 ;  /* 0x8000000f06067221 */ /* 0x000fe20000000000 */
[----:B------:R-:W-:Y:S01]  /*09a0*/  FADD R0, R0, -R11 ;  /* 0x8000000b00007221 */ /* 0x000fe20000000000 */
[----:B------:R-:W-:Y:S01]  /*09b0*/  FADD R7, R4, R7 ;  /* 0x0000000704077221 */ /* 0x000fe20000000000 */
[----:B------:R-:W-:Y:S01]  /*09c0*/  FADD R9, R18, R9 ;  /* 0x0000000912097221 */ /* 0x000fe20000000000 */
[----:B------:R-:W-:Y:S01]  /*09d0*/  FADD R6, R5, R6 ;  /* 0x0000000605067221 */ /* 0x000fe20000000000 */
[----:B------:R-:W-:Y:S01]  /*09e0*/  FADD R0, R17, R0 ;  /* 0x0000000011007221 */ /* 0x000fe20000000000 */
[----:B------:R-:W-:Y:S01]  /*09f0*/  FADD R4, R2, R7 ;  /* 0x0000000702047221 */ /* 0x000fe20000000000 */
[----:B------:R-:W-:Y:S01]  /*0a00*/  FADD R7, R10, R9 ;  /* 0x000000090a077221 */ /* 0x000fe20000000000 */
[----:B------:R-:W-:-:S02]  /*0a10*/  HFMA2 R9, -RZ, RZ, 0, 0 ;  /* 0x00000000ff097431 */ /* 0x000fc400000001ff */
[----:B------:R-:W-:Y:S01]  /*0a20*/  FADD R5, R15, R6 ;  /* 0x000000060f057221 */ /* 0x000fe20000000000 */
[----:B------:R-:W-:Y:S01]  /*0a30*/  FADD R6, R11, R0 ;  /* 0x000000000b067221 */ /* 0x000fe20000000000 */
[----:B------:R-:W-:Y:S06]  /*0a40*/  @!P0 BRA `(.L_x_4) ;  /* 0x0000000000508947 */ /* 0x000fec0003800000 */
[----:B------:R-:W-:Y:S01]  /*0a50*/  IADD3 R0, PT, PT, R8, 0x1800000, RZ ;  /* 0x0180000008007810 */ /* 0x000fe20007ffe0ff */
[----:B------:R-:W-:Y:S03]  /*0a60*/  BSSY.RECONVERGENT B3, `(.L_x_5) ;  /* 0x000000d000037945 */ /* 0x000fe60003800200 */
[----:B------:R-:W-:-:S04]  /*0a70*/  LOP3.LUT R0, R0, 0x7f800000, RZ, 0xc0, !PT ;  /* 0x7f80000000007812 */ /* 0x000fc800078ec0ff */
[----:B------:R-:W-:-:S13]  /*0a80*/  ISETP.GT.U32.AND P0, PT, R0, 0x1ffffff, PT ;  /* 0x01ffffff0000780c */ /* 0x000fda0003f04070 */
[----:B------:R-:W-:Y:S05]  /*0a90*/  @P0 BRA `(.L_x_6) ;  /* 0x0000000000140947 */ /* 0x000fea0003800000 */
[----:B------:R-:W-:Y:S02]  /*0aa0*/  MOV R0, R8 ;  /* 0x0000000800007202 */ /* 0x000fe40000000f00 */
[----:B------:R-:W-:-:S07]  /*0ab0*/  MOV R10, 0xad0 ;  /* 0x00000ad0000a7802 */ /* 0x000fce0000000f00 */
[----:B------:R-:W-:Y:S05]  /*0ac0*/  CALL.REL.NOINC `($__internal_0_$__cuda_sm20_rcp_rn_f32_slowpath) ;  /* 0x0000000400407944 */ /* 0x000fea0003c00000 */
[----:B------:R-:W-:Y:S01]  /*0ad0*/  MOV R9, R0 ;  /* 0x0000000000097202 */ /* 0x000fe20000000f00 */
[----:B------:R-:W-:Y:S06]  /*0ae0*/  BRA `(.L_x_7) ;  /* 0x0000000000107947 */ /* 0x000fec0003800000 */
.L_x_6:
[----:B------:R-:W0:Y:S02]  /*0af0*/  MUFU.RCP R9, R8 ;  /* 0x0000000800097308 */ /* 0x000e240000001000 */
[----:B0-----:R-:W-:-:S04]  /*0b00*/  FFMA R0, R8, R9, -1 ;  /* 0xbf80000008007423 */ /* 0x001fc80000000009 */
[----:B------:R-:W-:-:S04]  /*0b10*/  FADD.FTZ R0, -R0, -RZ ;  /* 0x800000ff00007221 */ /* 0x000fc80000010100 */
[----:B------:R-:W-:-:S07]  /*0b20*/  FFMA R9, R9, R0, R9 ;  /* 0x0000000009097223 */ /* 0x000fce0000000009 */
.L_x_7:
[----:B------:R-:W-:Y:S05]  /*0b30*/  BSYNC.RECONVERGENT B3 ;  /* 0x0000000000037941 */ /* 0x000fea0003800200 */
.L_x_5:
[----:B------:R-:W-:-:S04]  /*0b40*/  FFMA R0, -R8, R9, 2 ;  /* 0x4000000008007423 */ /* 0x000fc80000000109 */
[----:B------:R-:W-:-:S04]  /*0b50*/  FMUL R9, R0, R9 ;  /* 0x0000000900097220 */ /* 0x000fc80000400000 */
[----:B------:R-:W-:-:S04]  /*0b60*/  FFMA R8, -R8, R9, 2 ;  /* 0x4000000008087423 */ /* 0x000fc80000000109 */
[----:B------:R-:W-:-:S04]  /*0b70*/  FMUL R8, R9, R8 ;  /* 0x0000000809087220 */ /* 0x000fc80000400000 */
[----:B------:R-:W-:-:S07]  /*0b80*/  FMUL R9, R3, R8 ;  /* 0x0000000803097220 */ /* 0x000fce0000400000 */
.L_x_4:
[----:B------:R-:W-:Y:S05]  /*0b90*/  BSYNC.RECONVERGENT B2 ;  /* 0x0000000000027941 */ /* 0x000fea0003800200 */
.L_x_3:
[----:B------:R-:W-:Y:S01]  /*0ba0*/  FSETP.NEU.AND P0, PT, R6, RZ, PT ;  /* 0x000000ff0600720b */ /* 0x000fe20003f0d000 */
[----:B------:R-:W-:Y:S01]  /*0bb0*/  BSSY.RECONVERGENT B2, `(.L_x_8) ;  /* 0x0000017000027945 */ /* 0x000fe20003800200 */
[----:B------:R-:W-:-:S11]  /*0bc0*/  HFMA2 R3, -RZ, RZ, 0, 0 ;  /* 0x00000000ff037431 */ /* 0x000fd600000001ff */
[----:B------:R-:W-:Y:S05]  /*0bd0*/  @!P0 BRA `(.L_x_9) ;  /* 0x0000000000508947 */ /* 0x000fea0003800000 */
        /* <DEDUP_REMOVED lines=10> */
.L_x_11:
[----:B------:R-:W0:Y:S02]  /*0c80*/  MUFU.RCP R3, R6 ;  /* 0x0000000600037308 */ /* 0x000e240000001000 */
[----:B0-----:R-:W-:-:S04]  /*0c90*/  FFMA R0, R6, R3, -1 ;  /* 0xbf80000006007423 */ /* 0x001fc80000000003 */
[----:B------:R-:W-:-:S04]  /*0ca0*/  FADD.FTZ R0, -R0, -RZ ;  /* 0x800000ff00007221 */ /* 0x000fc80000010100 */
[----:B------:R-:W-:-:S07]  /*0cb0*/  FFMA R3, R3, R0, R3 ;  /* 0x0000000003037223 */ /* 0x000fce0000000003 */
.L_x_12:
[----:B------:R-:W-:Y:S05]  /*0cc0*/  BSYNC.RECONVERGENT B3 ;  /* 0x0000000000037941 */ /* 0x000fea0003800200 */
.L_x_10:
[----:B------:R-:W-:-:S04]  /*0cd0*/  FFMA R0, -R6, R3, 2 ;  /* 0x4000000006007423 */ /* 0x000fc80000000103 */
[----:B------:R-:W-:-:S04]  /*0ce0*/  FMUL R3, R0, R3 ;  /* 0x0000000300037220 */ /* 0x000fc80000400000 */
[----:B------:R-:W-:-:S04]  /*0cf0*/  FFMA R6, -R6, R3, 2 ;  /* 0x4000000006067423 */ /* 0x000fc80000000103 */
[----:B------:R-:W-:-:S04]  /*0d00*/  FMUL R3, R3, R6 ;  /* 0x0000000603037220 */ /* 0x000fc80000400000 */
[----:B------:R-:W-:-:S07]  /*0d10*/  FMUL R3, R4, R3 ;  /* 0x0000000304037220 */ /* 0x000fce0000400000 */
.L_x_9:
[----:B------:R-:W-:Y:S05]  /*0d20*/  BSYNC.RECONVERGENT B2 ;  /* 0x0000000000027941 */ /* 0x000fea0003800200 */
.L_x_8:
        /* <DEDUP_REMOVED lines=12> */
[----:B------:R-:W-:Y:S05]  /*0df0*/  BRA `(.L_x_17) ;  /* 0x0000000000107947 */ /* 0x000fea0003800000 */
.L_x_16:
[----:B------:R-:W0:Y:S02]  /*0e00*/  MUFU.RCP R0, R7 ;  /* 0x0000000700007308 */ /* 0x000e240000001000 */
[----:B0-----:R-:W-:-:S04]  /*0e10*/  FFMA R2, R7, R0, -1 ;  /* 0xbf80000007027423 */ /* 0x001fc80000000000 */
[----:B------:R-:W-:-:S04]  /*0e20*/  FADD.FTZ R11, -R2, -RZ ;  /* 0x800000ff020b7221 */ /* 0x000fc80000010100 */
[----:B------:R-:W-:-:S07]  /*0e30*/  FFMA R0, R0, R11, R0 ;  /* 0x0000000b00007223 */ /* 0x000fce0000000000 */
.L_x_17:
[----:B------:R-:W-:Y:S05]  /*0e40*/  BSYNC.RECONVERGENT B3 ;  /* 0x0000000000037941 */ /* 0x000fea0003800200 */
.L_x_15:
[----:B------:R-:W-:-:S04]  /*0e50*/  FFMA R11, -R7, R0, 2 ;  /* 0x40000000070b7423 */ /* 0x000fc80000000100 */
[----:B------:R-:W-:-:S04]  /*0e60*/  FMUL R0, R11, R0 ;  /* 0x000000000b007220 */ /* 0x000fc80000400000 */
[----:B------:R-:W-:-:S04]  /*0e70*/  FFMA R7, -R7, R0, 2 ;  /* 0x4000000007077423 */ /* 0x000fc80000000100 */
[----:B------:R-:W-:-:S04]  /*0e80*/  FMUL R0, R0, R7 ;  /* 0x0000000700007220 */ /* 0x000fc80000400000 */
[----:B------:R-:W-:-:S07]  /*0e90*/  FMUL R0, R5, R0 ;  /* 0x0000000005007220 */ /* 0x000fce0000400000 */
.L_x_14:
[----:B------:R-:W-:Y:S05]  /*0ea0*/  BSYNC.RECONVERGENT B2 ;  /* 0x0000000000027941 */ /* 0x000fea0003800200 */
.L_x_13:
[----:B------:R-:W-:-:S04]  /*0eb0*/  FMUL R0, R0, UR9 ;  /* 0x0000000900007c20 */ /* 0x000fc80008400000 */
[----:B------:R-:W-:-:S04]  /*0ec0*/  FFMA R0, R3, UR11, R0 ;  /* 0x0000000b03007c23 */ /* 0x000fc80008000000 */
[----:B------:R-:W-:-:S07]  /*0ed0*/  FFMA R9, R9, UR10, R0 ;  /* 0x0000000a09097c23 */ /* 0x000fce0008000000 */
.L_x_2:
[----:B------:R-:W-:Y:S05]  /*0ee0*/  BSYNC.RECONVERGENT B1 ;  /* 0x0000000000017941 */ /* 0x000fea0003800200 */
.L_x_1:
[----:B------:R-:W-:Y:S01]  /*0ef0*/  HFMA2 R3, -RZ, RZ, 0, 0 ;  /* 0x00000000ff037431 */ /* 0x000fe200000001ff */
[----:B------:R-:W-:Y:S02]  /*0f00*/  SHF.R.S32.HI R0, RZ, 0x1f, R14 ;  /* 0x0000001fff007819 */ /* 0x000fe4000001140e */
[----:B------:R-:W-:-:S03]  /*0f10*/  MOV R2, R12 ;  /* 0x0000000c00027202 */ /* 0x000fc60000000f00 */
[----:B------:R-:W-:Y:S02]  /*0f20*/  IMAD R5, R0, UR18, RZ ;  /* 0x0000001200057c24 */ /* 0x000fe4000f8e02ff */
[C---:B------:R-:W-:Y:S01]  /*0f30*/  IMAD.WIDE.U32 R2, R14.reuse, UR18, R2 ;  /* 0x000000120e027c25 */ /* 0x040fe2000f8e0002 */
[----:B------:R-:W-:-:S04]  /*0f40*/  IADD3 R14, PT, PT, R14, UR4, RZ ;  /* 0x000000040e0e7c10 */ /* 0x000fc8000fffe0ff */
[----:B------:R-:W-:Y:S02]  /*0f50*/  IADD3 R3, PT, PT, R3, R5, RZ ;  /* 0x0000000503037210 */ /* 0x000fe40007ffe0ff */
[----:B------:R-:W-:-:S04]  /*0f60*/  LEA R4, P0, R2, UR12, 0x2 ;  /* 0x0000000c02047c11 */ /* 0x000fc8000f8010ff */
[----:B------:R-:W-:Y:S02]  /*0f70*/  LEA.HI.X R5, R2, UR13, R3, 0x2, P0 ;  /* 0x0000000d02057c11 */ /* 0x000fe400080f1403 */
[----:B------:R-:W-:-:S03]  /*0f80*/  ISETP.GE.AND P0, PT, R14, UR19, PT ;  /* 0x000000130e007c0c */ /* 0x000fc6000bf06270 */
[----:B------:R0:W-:Y:S10]  /*0f90*/  STG.E desc[UR6][R4.64], R9 ;  /* 0x0000000904007986 */ /* 0x0001f4000c101906 */
[----:B------:R-:W-:Y:S05]  /*0fa0*/  @!P0 BRA `(.L_x_18) ;  /* 0xfffffff000948947 */ /* 0x000fea000383ffff */
[----:B------:R-:W-:Y:S05]  /*0fb0*/  BSYNC.RECONVERGENT B0 ;  /* 0x0000000000007941 */ /* 0x000fea0003800200 */
.L_x_0:
[----:B------:R-:W-:Y:S05]  /*0fc0*/  EXIT ;  /* 0x000000000000794d */ /* 0x000fea0003800000 */
        .weak           $__internal_0_$__cuda_sm20_rcp_rn_f32_slowpath
        .type           $__internal_0_$__cuda_sm20_rcp_rn_f32_slowpath,@function
        .size           $__internal_0_$__cuda_sm20_rcp_rn_f32_slowpath,(.L_x_48 - $__internal_0_$__cuda_sm20_rcp_rn_f32_slowpath)
$__internal_0_$__cuda_sm20_rcp_rn_f32_slowpath:
[----:B------:R-:W-:Y:S01]  /*0fd0*/  SHF.L.U32 R2, R0, 0x1, RZ ;  /* 0x0000000100027819 */ /* 0x000fe200000006ff */
[----:B------:R-:W-:Y:S03]  /*0fe0*/  BSSY.RECONVERGENT B4, `(.L_x_19) ;  /* 0x0000030000047945 */ /* 0x000fe60003800200 */
[----:B------:R-:W-:-:S04]  /*0ff0*/  SHF.R.U32.HI R2, RZ, 0x18, R2 ;  /* 0x00000018ff027819 */ /* 0x000fc80000011602 */
[----:B------:R-:W-:-:S13]  /*1000*/  ISETP.NE.U32.AND P0, PT, R2, RZ, PT ;  /* 0x000000ff0200720c */ /* 0x000fda0003f05070 */
[----:B------:R-:W-:Y:S05]  /*1010*/  @P0 BRA `(.L_x_20) ;  /* 0x0000000000280947 */ /* 0x000fea0003800000 */
[----:B------:R-:W-:-:S04]  /*1020*/  SHF.L.U32 R2, R0, 0x1, RZ ;  /* 0x0000000100027819 */ /* 0x000fc800000006ff */
[----:B------:R-:W-:-:S13]  /*1030*/  ISETP.NE.AND P0, PT, R2, RZ, PT ;  /* 0x000000ff0200720c */ /* 0x000fda0003f05270 */
[----:B------:R-:W-:Y:S01]  /*1040*/  @P0 FFMA R15, R0, 1.84467440737095516160e+19, RZ ;  /* 0x5f800000000f0823 */ /* 0x000fe200000000ff */
[----:B------:R-:W-:Y:S08]  /*1050*/  @!P0 MUFU.RCP R11, R0 ;  /* 0x00000000000b8308 */ /* 0x000ff00000001000 */
[----:B------:R-:W0:Y:S02]  /*1060*/  @P0 MUFU.RCP R2, R15 ;  /* 0x0000000f00020308 */ /* 0x000e240000001000 */
[----:B0-----:R-:W-:-:S04]  /*1070*/  @P0 FFMA R16, R15, R2, -1 ;  /* 0xbf8000000f100423 */ /* 0x001fc80000000002 */
[----:B------:R-:W-:-:S04]  /*1080*/  @P0 FADD.FTZ R17, -R16, -RZ ;  /* 0x800000ff10110221 */ /* 0x000fc80000010100 */
[----:B------:R-:W-:-:S04]  /*1090*/  @P0 FFMA R2, R2, R17, R2 ;  /* 0x0000001102020223 */ /* 0x000fc80000000002 */
[----:B------:R-:W-:Y:S01]  /*10a0*/  @P0 FFMA R11, R2, 1.84467440737095516160e+19, RZ ;  /* 0x5f800000020b0823 */ /* 0x000fe200000000ff */
[----:B------:R-:W-:Y:S06]  /*10b0*/  BRA `(.L_x_21) ;  /* 0x0000000000887947 */ /* 0x000fec0003800000 */
.L_x_20:
[----:B------:R-:W-:-:S04]  /*10c0*/  IADD3 R11, PT, PT, R2, -0xfd, RZ ;  /* 0xffffff03020b7810 */ /* 0x000fc80007ffe0ff */
[----:B------:R-:W-:-:S13]  /*10d0*/  ISETP.GT.U32.AND P0, PT, R11, 0x1, PT ;  /* 0x000000010b00780c */ /* 0x000fda0003f04070 */
[----:B------:R-:W-:Y:S05]  /*10e0*/  @P0 BRA `(.L_x_22) ;  /* 0x0000000000780947 */ /* 0x000fea0003800000 */
[----:B------:R-:W-:Y:S02]  /*10f0*/  LOP3.LUT R15, R0, 0x7fffff, RZ, 0xc0, !PT ;  /* 0x007fffff000f7812 */ /* 0x000fe400078ec0ff */
[----:B------:R-:W-:Y:S02]  /*1100*/  MOV R20, 0x3 ;  /* 0x0000000300147802 */ /* 0x000fe40000000f00 */
[----:B------:R-:W-:Y:S02]  /*1110*/  LOP3.LUT R15, R15, 0x3f800000, RZ, 0xfc, !PT ;  /* 0x3f8000000f0f7812 */ /* 0x000fe400078efcff */
[----:B------:R-:W-:Y:S02]  /*1120*/  SHF.L.U32 R19, R20, R11, RZ ;  /* 0x0000000b14137219 */ /* 0x000fe400000006ff */
[----:B------:R-:W0:Y:S02]  /*1130*/  MUFU.RCP R16, R15 ;  /* 0x0000000f00107308 */ /* 0x000e240000001000 */
[----:B0-----:R-:W-:-:S04]  /*1140*/  FFMA R17, R15, R16, -1 ;  /* 0xbf8000000f117423 */ /* 0x001fc80000000010 */
[----:B------:R-:W-:-:S04]  /*1150*/  FADD.FTZ R17, -R17, -RZ ;  /* 0x800000ff11117221 */ /* 0x000fc80000010100 */
[CCC-:B------:R-:W-:Y:S01]  /*1160*/  FFMA.RM R18, R16.reuse, R17.reuse, R16.reuse ;  /* 0x0000001110127223 */ /* 0x1c0fe20000004010 */
[----:B------:R-:W-:-:S04]  /*1170*/  FFMA.RP R17, R16, R17, R16 ;  /* 0x0000001110117223 */ /* 0x000fc80000008010 */
[C---:B------:R-:W-:Y:S02]  /*1180*/  LOP3.LUT R16, R18.reuse, 0x7fffff, RZ, 0xc0, !PT ;  /* 0x007fffff12107812 */ /* 0x040fe400078ec0ff */
[----:B------:R-:W-:Y:S02]  /*1190*/  FSETP.NEU.FTZ.AND P0, PT, R18, R17, PT ;  /* 0x000000111200720b */ /* 0x000fe40003f1d000 */
[----:B------:R-:W-:Y:S02]  /*11a0*/  LOP3.LUT R16, R16, 0x800000, RZ, 0xfc, !PT ;  /* 0x0080000010107812 */ /* 0x000fe400078efcff */
[----:B------:R-:W-:Y:S02]  /*11b0*/  SEL R17, RZ, 0xffffffff, !P0 ;  /* 0xffffffffff117807 */ /* 0x000fe40004000000 */
[----:B------:R-:W-:Y:S02]  /*11c0*/  LOP3.LUT R18, R19, R16, RZ, 0xc0, !PT ;  /* 0x0000001013127212 */ /* 0x000fe400078ec0ff */
[----:B------:R-:W-:-:S02]  /*11d0*/  IADD3 R17, PT, PT, -R17, RZ, RZ ;  /* 0x000000ff11117210 */ /* 0x000fc40007ffe1ff */
[-C--:B------:R-:W-:Y:S02]  /*11e0*/  SHF.R.U32.HI R18, RZ, R11.reuse, R18 ;  /* 0x0000000bff127219 */ /* 0x080fe40000011612 */
[----:B------:R-:W-:Y:S02]  /*11f0*/  LOP3.LUT P1, RZ, R17, R11, R16, 0xf8, !PT ;  /* 0x0000000b11ff7212 */ /* 0x000fe4000782f810 */
[C---:B------:R-:W-:Y:S02]  /*1200*/  LOP3.LUT P0, RZ, R18.reuse, 0x1, RZ, 0xc0, !PT ;  /* 0x0000000112ff7812 */ /* 0x040fe4000780c0ff */
[----:B------:R-:W-:-:S04]  /*1210*/  LOP3.LUT P2, RZ, R18, 0x2, RZ, 0xc0, !PT ;  /* 0x0000000212ff7812 */ /* 0x000fc8000784c0ff */
[----:B------:R-:W-:Y:S02]  /*1220*/  PLOP3.LUT P0, PT, P0, P1, P2, 0xe0, 0x0 ;  /* 0x000000000000781c */ /* 0x000fe40000703c20 */
[----:B------:R-:W-:Y:S02]  /*1230*/  LOP3.LUT P1, RZ, R0, 0x7fffff, RZ, 0xc0, !PT ;  /* 0x007fffff00ff7812 */ /* 0x000fe4000782c0ff */
[----:B------:R-:W-:-:S04]  /*1240*/  SEL R11, RZ, 0x1, !P0 ;  /* 0x00000001ff0b7807 */ /* 0x000fc80004000000 */
[----:B------:R-:W-:-:S04]  /*1250*/  IADD3 R11, PT, PT, -R11, RZ, RZ ;  /* 0x000000ff0b0b7210 */ /* 0x000fc80007ffe1ff */
[----:B------:R-:W-:Y:S02]  /*1260*/  ISETP.GE.AND P0, PT, R11, RZ, PT ;  /* 0x000000ff0b00720c */ /* 0x000fe40003f06270 */
[----:B------:R-:W-:-:S04]  /*1270*/  IADD3 R11, PT, PT, R2, -0xfc, RZ ;  /* 0xffffff04020b7810 */ /* 0x000fc80007ffe0ff */
[----:B------:R-:W-:-:S07]  /*1280*/  SHF.R.U32.HI R11, RZ, R11, R16 ;  /* 0x0000000bff0b7219 */ /* 0x000fce0000011610 */
[----:B------:R-:W-:-:S04]  /*1290*/  @!P0 IADD3 R11, PT, PT, R11, 0x1, RZ ;  /* 0x000000010b0b8810 */ /* 0x000fc80007ffe0ff */
[----:B------:R-:W-:-:S04]  /*12a0*/  @!P1 SHF.L.U32 R11, R11, 0x1, RZ ;  /* 0x000000010b0b9819 */ /* 0x000fc800000006ff */
[----:B------:R-:W-:Y:S01]  /*12b0*/  LOP3.LUT R11, R11, 0x80000000, R0, 0xf8, !PT ;  /* 0x800000000b0b7812 */ /* 0x000fe200078ef800 */
[----:B------:R-:W-:Y:S06]  /*12c0*/  BRA `(.L_x_21) ;  /* 0x0000000000047947 */ /* 0x000fec0003800000 */
.L_x_22:
[----:B------:R0:W1:Y:S02]  /*12d0*/  MUFU.RCP R11, R0 ;  /* 0x00000000000b7308 */ /* 0x0000640000001000 */
.L_x_21:
[----:B------:R-:W-:Y:S05]  /*12e0*/  BSYNC.RECONVERGENT B4 ;  /* 0x0000000000047941 */ /* 0x000fea0003800200 */
.L_x_19:
[----:B01----:R-:W-:Y:S01]  /*12f0*/  MOV R0, R11 ;  /* 0x0000000b00007202 */ /* 0x003fe20000000f00 */
[----:B------:R-:W-:-:S04]  /*1300*/  HFMA2 R11, -RZ, RZ, 0, 0 ;  /* 0x00000000ff0b7431 */ /* 0x000fc800000001ff */
[----:B------:R-:W-:Y:S05]  /*1310*/  RET.REL.NODEC R10 `(ultosc_many_series_one_param_f32) ;  /* 0xffffffec0a387950 */ /* 0x000fea0003c3ffff */
.L_x_23:
[----:B------:R-:W-:-:S00]  /*1320*/  BRA `(.L_x_23) ;  /* 0xfffffffc00fc7947 */ /* 0x000fc0000383ffff */
[----:B------:R-:W-:-:S00]  /*1330*/  NOP ;  /* 0x0000000000007918 */ /* 0x000fc00000000000 */
        /* <DEDUP_REMOVED lines=12> */
.L_x_48:


//--------------------- .text.ultosc_batch_f32    --------------------------
	.section	.text.ultosc_batch_f32,"ax",@progbits
	.align	128
        .global         ultosc_batch_f32
        .type           ultosc_batch_f32,@function
        .size           ultosc_batch_f32,(.L_x_49 - ultosc_batch_f32)
        .other          ultosc_batch_f32,@"STO_CUDA_ENTRY STV_DEFAULT"
ultosc_batch_f32:
.text.ultosc_batch_f32:
[----:B------:R-:W-:Y:S01]  /*0000*/  LDC R1, c[0x0][0x37c] ;  /* 0x0000df00ff017b82 */ /* 0x000fe20000000800 */
[----:B------:R-:W0:Y:S01]  /*0010*/  S2R R11, SR_CTAID.Y ;  /* 0x00000000000b7919 */ /* 0x000e220000002600 */
[----:B------:R-:W0:Y:S02]  /*0020*/  LDCU UR4, c[0x0][0x3a0] ;  /* 0x00007400ff0477ac */ /* 0x000e240008000800 */
[----:B0-----:R-:W-:-:S13]  /*0030*/  ISETP.GE.AND P0, PT, R11, UR4, PT ;  /* 0x000000040b007c0c */ /* 0x001fda000bf06270 */
[----:B------:R-:W-:Y:S05]  /*0040*/  @P0 EXIT ;  /* 0x000000000000094d */ /* 0x000fea0003800000 */
[----:B------:R-:W0:Y:S01]  /*0050*/  S2R R13, SR_TID.X ;  /* 0x00000000000d7919 */ /* 0x000e220000002100 */
[----:B------:R-:W1:Y:S01]  /*0060*/  LDCU.64 UR8, c[0x0][0x358] ;  /* 0x00006b00ff0877ac */ /* 0x000e620008000a00 */
[----:B------:R-:W2:Y:S01]  /*0070*/  S2R R0, SR_CTAID.X ;  /* 0x0000000000007919 */ /* 0x000ea20000002500 */
[----:B------:R-:W2:Y:S01]  /*0080*/  LDCU UR4, c[0x0][0x360] ;  /* 0x00006c00ff0477ac */ /* 0x000ea20008000800 */
[----:B------:R-:W3:Y:S01]  /*0090*/  LDCU UR7, c[0x0][0x390] ;  /* 0x00007200ff0777ac */ /* 0x000ee20008000800 */
[----:B0-----:R-:W-:-:S13]  /*00a0*/  ISETP.NE.AND P0, PT, R13, RZ, PT ;  /* 0x000000ff0d00720c */ /* 0x001fda0003f05270 */
[----:B------:R-:W0:Y:S08]  /*00b0*/  @!P0 LDC.64 R2, c[0x0][0x398] ;  /* 0x0000e600ff028b82 */ /* 0x000e300000000a00 */
[----:B------:R-:W4:Y:S01]  /*00c0*/  @!P0 LDC R8, c[0x0][0x394] ;  /* 0x0000e500ff088b82 */ /* 0x000f220000000800 */
[----:B0-----:R-:W-:-:S05]  /*00d0*/  @!P0 IMAD.WIDE.U32 R2, R11, 0xc, R2 ;  /* 0x0000000c0b028825 */ /* 0x001fca00078e0002 */
[----:B-1----:R-:W5:Y:S04]  /*00e0*/  @!P0 LDG.E.CONSTANT R4, desc[UR8][R2.64] ;  /* 0x0000000802048981 */ /* 0x002f68000c1e9900 */
[----:B------:R-:W5:Y:S04]  /*00f0*/  @!P0 LDG.E.CONSTANT R5, desc[UR8][R2.64+0x4] ;  /* 0x0000040802058981 */ /* 0x000f68000c1e9900 */
[----:B------:R-:W5:Y:S01]  /*0100*/  @!P0 LDG.E.CONSTANT R6, desc[UR8][R2.64+0x8] ;  /* 0x0000080802068981 */ /* 0x000f62000c1e9900 */
[----:B--2---:R-:W-:Y:S01]  /*0110*/  IMAD R13, R0, UR4, R13 ;  /* 0x00000004000d7c24 */ /* 0x004fe2000f8e020d */
[----:B------:R-:W-:Y:S01]  /*0120*/  @!P0 MOV R0, 0x400 ;  /* 0x0000040000008802 */ /* 0x000fe20000000f00 */
[----:B------:R-:W0:Y:S03]  /*0130*/  @!P0 S2R R9, SR_CgaCtaId ;  /* 0x0000000000098919 */ /* 0x000e260000008800 */
[----:B---3--:R-:W-:-:S02]  /*0140*/  ISETP.GE.AND P1, PT, R13, UR7, PT ;  /* 0x000000070d007c0c */ /* 0x008fc4000bf26270 */
[----:B0-----:R-:W-:Y:S02]  /*0150*/  @!P0 LEA R0, R9, R0, 0x18 ;  /* 0x0000000009008211 */ /* 0x001fe400078ec0ff */
[----:B-----5:R-:W-:-:S04]  /*0160*/  @!P0 VIMNMX3 R7, R5, R6, R4, !PT ;  /* 0x000000060507820f */ /* 0x020fc80007800104 */
[----:B----4-:R-:W-:-:S05]  /*0170*/  @!P0 IADD3 R7, PT, PT, R7, -0x1, R8 ;  /* 0xffffffff07078810 */ /* 0x010fca0007ffe008 */
[----:B------:R0:W-:Y:S01]  /*0180*/  @!P0 STS.128 [R0], R4 ;  /* 0x0000000400008388 */ /* 0x0001e20000000c00 */
[----:B------:R-:W-:Y:S06]  /*0190*/  BAR.SYNC.DEFER_BLOCKING 0x0 ;  /* 0x0000000000007b1d */ /* 0x000fec0000010000 */
[----:B------:R-:W-:Y:S05]  /*01a0*/  @P1 EXIT ;  /* 0x000000000000194d */ /* 0x000fea0003800000 */
[----:B------:R-:W1:Y:S01]  /*01b0*/  S2UR UR6, SR_CgaCtaId ;  /* 0x00000000000679c3 */ /* 0x000e620000008800 */
[----:B------:R-:W-:Y:S01]  /*01c0*/  UMOV UR5, 0x400 ;  /* 0x0000040000057882 */ /* 0x000fe20000000000 */
[----:B------:R-:W-:Y:S01]  /*01d0*/  IMAD.WIDE.U32 R8, R11, UR7, RZ ;  /* 0x000000070b087c25 */ /* 0x000fe2000f8e00ff */
[----:B------:R-:W-:Y:S01]  /*01e0*/  BSSY.RECONVERGENT B0, `(.L_x_24) ;  /* 0x00000f5000007945 */ /* 0x000fe20003800200 */
[----:B------:R-:W2:Y:S01]  /*01f0*/  LDCU UR11, c[0x0][0x390] ;  /* 0x00007200ff0b77ac */ /* 0x000ea20008000800 */
[----:B------:R-:W3:Y:S01]  /*0200*/  LDCU UR10, c[0x3][0x8] ;  /* 0x00c00100ff0a77ac */ /* 0x000ee20008000800 */
[----:B------:R-:W4:Y:S01]  /*0210*/  LDCU.64 UR16, c[0x3][URZ] ;  /* 0x00c00000ff1077ac */ /* 0x000f220008000a00 */
[----:B------:R-:W0:Y:S01]  /*0220*/  LDCU.64 UR18, c[0x0][0x3a8] ;  /* 0x00007500ff1277ac */ /* 0x000e220008000a00 */
[----:B------:R-:W0:Y:S01]  /*0230*/  LDCU.128 UR12, c[0x0][0x380] ;  /* 0x00007000ff0c77ac */ /* 0x000e220008000c00 */
[----:B-1----:R-:W-:Y:S02]  /*0240*/  ULEA UR5, UR6, UR5, 0x18 ;  /* 0x0000000506057291 */ /* 0x002fe4000f8ec0ff */
[----:B------:R-:W-:-:S06]  /*0250*/  USHF.R.S32.HI UR6, URZ, 0x1f, UR7 ;  /* 0x0000001fff067899 */ /* 0x000fcc0008011407 */
[----:B------:R-:W-:Y:S01]  /*0260*/  IMAD R11, R11, UR6, RZ ;  /* 0x000000060b0b7c24 */ /* 0x000fe2000f8e02ff */
[----:B0-----:R-:W0:Y:S02]  /*0270*/  LDS R7, [UR5+0xc] ;  /* 0x00000c05ff077984 */ /* 0x001e240008000800 */
[----:B------:R-:W1:Y:S02]  /*0280*/  LDCU UR5, c[0x0][0x370] ;  /* 0x00006e00ff0577ac */ /* 0x000e640008000800 */
[----:B------:R-:W-:Y:S01]  /*0290*/  IADD3 R12, PT, PT, R9, R11, RZ ;  /* 0x0000000b090c7210 */ /* 0x000fe20007ffe0ff */
[----:B-1234-:R-:W-:-:S12]  /*02a0*/  UIMAD UR4, UR4, UR5, URZ ;  /* 0x00000005040472a4 */ /* 0x01efd8000f8e02ff */
.L_x_42:
[----:B0-----:R-:W-:Y:S01]  /*02b0*/  ISETP.GE.AND P0, PT, R13, R7, PT ;  /* 0x000000070d00720c */ /* 0x001fe20003f06270 */
[----:B------:R-:W-:Y:S01]  /*02c0*/  BSSY.RECONVERGENT B1, `(.L_x_25) ;  /* 0x00000de000017945 */ /* 0x000fe20003800200 */
[----:B-1----:R-:W-:-:S11]  /*02d0*/  MOV R5, 0x7fffffff ;  /* 0x7fffffff00057802 */ /* 0x002fd60000000f00 */
[----:B------:R-:W-:Y:S05]  /*02e0*/  @!P0 BRA `(.L_x_26) ;  /* 0x0000000c006c8947 */ /* 0x000fea0003800000 */
[----:B------:R-:W0:Y:S01]  /*02f0*/  S2UR UR6, SR_CgaCtaId ;  /* 0x00000000000679c3 */ /* 0x000e220000008800 */
[----:B------:R-:W-:Y:S01]  /*0300*/  UMOV UR5, 0x400 ;  /* 0x0000040000057882 */ /* 0x000fe20000000000 */
[----:B------:R-:W-:-:S06]  /*0310*/  SHF.R.S32.HI R20, RZ, 0x1f, R13 ;  /* 0x0000001fff147819 */ /* 0x000fcc000001140d */
[----:B------:R-:W1:Y:S01]  /*0320*/  LDC.64 R22, c[0x0][0x380] ;  /* 0x0000e000ff167b82 */ /* 0x000e620000000a00 */
[----:B0-----:R-:W-:Y:S01]  /*0330*/  ULEA UR5, UR6, UR5, 0x18 ;  /* 0x0000000506057291 */ /* 0x001fe2000f8ec0ff */
[----:B-1----:R-:W-:-:S08]  /*0340*/  IMAD.WIDE R22, R13, 0x8, R22 ;  /* 0x000000080d167825 */ /* 0x002fd000078e0216 */
[----:B------:R-:W0:Y:S04]  /*0350*/  LDS.128 R4, [UR5] ;  /* 0x00000005ff047984 */ /* 0x000e280008000c00 */
[----:B------:R-:W2:Y:S04]  /*0360*/  LDG.E.CONSTANT R0, desc[UR8][R22.64+0x8] ;  /* 0x0000080816007981 */ /* 0x000ea8000c1e9900 */
[----:B------:R-:W3:Y:S01]  /*0370*/  LDG.E.CONSTANT R14, desc[UR8][R22.64+0xc] ;  /* 0x00000c08160e7981 */ /* 0x000ee2000c1e9900 */
[----:B0-----:R-:W-:Y:S02]  /*0380*/  SHF.R.S32.HI R3, RZ, 0x1f, R4 ;  /* 0x0000001fff037819 */ /* 0x001fe40000011404 */
[----:B------:R-:W-:-:S04]  /*0390*/  IADD3 R4, P0, PT, -R4, R13, RZ ;  /* 0x0000000d04047210 */ /* 0x000fc80007f1e1ff */
[----:B------:R-:W-:Y:S02]  /*03a0*/  IADD3.X R3, PT, PT, ~R3, R20, RZ, P0, !PT ;  /* 0x0000001403037210 */ /* 0x000fe400007fe5ff */
[C---:B------:R-:W-:Y:S02]  /*03b0*/  SHF.L.U32 R26, R4.reuse, 0x3, RZ ;  /* 0x00000003041a7819 */ /* 0x040fe400000006ff */
[----:B------:R-:W-:Y:S02]  /*03c0*/  SHF.L.U64.HI R4, R4, 0x3, R3 ;  /* 0x0000000304047819 */ /* 0x000fe40000010203 */
[----:B------:R-:W-:Y:S01]  /*03d0*/  IADD3 R10, P0, PT, R26, UR12, RZ ;  /* 0x0000000c1a0a7c10 */ /* 0x000fe2000ff1e0ff */
[----:B------:R-:W0:Y:S03]  /*03e0*/  LDC.64 R2, c[0x0][0x388] ;  /* 0x0000e200ff027b82 */ /* 0x000e260000000a00 */
[----:B------:R-:W-:-:S05]  /*03f0*/  IADD3.X R11, PT, PT, R4, UR13, RZ, P0, !PT ;  /* 0x0000000d040b7c10 */ /* 0x000fca00087fe4ff */
[----:B------:R-:W2:Y:S04]  /*0400*/  LDG.E.CONSTANT R15, desc[UR8][R10.64+0x8] ;  /* 0x000008080a0f7981 */ /* 0x000ea8000c1e9900 */
[----:B------:R1:W3:Y:S01]  /*0410*/  LDG.E.CONSTANT R17, desc[UR8][R10.64+0xc] ;  /* 0x00000c080a117981 */ /* 0x0002e2000c1e9900 */
[----:B------:R-:W-:Y:S02]  /*0420*/  IADD3 R26, P1, PT, R26, UR14, RZ ;  /* 0x0000000e1a1a7c10 */ /* 0x000fe4000ff3e0ff */
[----:B------:R-:W-:Y:S02]  /*0430*/  SHF.R.S32.HI R19, RZ, 0x1f, R5 ;  /* 0x0000001fff137819 */ /* 0x000fe40000011405 */
[----:B------:R-:W-:Y:S02]  /*0440*/  IADD3 R5, P0, PT, R13, -R5, RZ ;  /* 0x800000050d057210 */ /* 0x000fe40007f1e0ff */
[----:B------:R-:W-:-:S02]  /*0450*/  IADD3.X R27, PT, PT, R4, UR15, RZ, P1, !PT ;  /* 0x0000000f041b7c10 */ /* 0x000fc40008ffe4ff */
[----:B------:R-:W-:Y:S01]  /*0460*/  IADD3.X R16, PT, PT, ~R19, R20, RZ, P0, !PT ;  /* 0x0000001413107210 */ /* 0x000fe200007fe5ff */
[----:B0-----:R-:W-:Y:S01]  /*0470*/  IMAD.WIDE R2, R13, 0x8, R2 ;  /* 0x000000080d027825 */ /* 0x001fe200078e0202 */
[C---:B------:R-:W-:Y:S01]  /*0480*/  SHF.L.U32 R4, R5.reuse, 0x3, RZ ;  /* 0x0000000305047819 */ /* 0x040fe200000006ff */
[----:B------:R-:W4:Y:S01]  /*0490*/  LDG.E.CONSTANT R19, desc[UR8][R26.64+0x8] ;  /* 0x000008081a137981 */ /* 0x000f22000c1e9900 */
[----:B------:R-:W-:-:S03]  /*04a0*/  SHF.L.U64.HI R5, R5, 0x3, R16 ;  /* 0x0000000305057819 */ /* 0x000fc60000010210 */
[----:B------:R-:W4:Y:S01]  /*04b0*/  LDG.E.CONSTANT R18, desc[UR8][R2.64+0x8] ;  /* 0x0000080802127981 */ /* 0x000f22000c1e9900 */
[----:B-1----:R-:W-:-:S03]  /*04c0*/  IADD3 R10, P0, PT, R4, UR12, RZ ;  /* 0x0000000c040a7c10 */ /* 0x002fc6000ff1e0ff */
[----:B------:R-:W5:Y:S01]  /*04d0*/  LDG.E.CONSTANT R16, desc[UR8][R26.64+0xc] ;  /* 0x00000c081a107981 */ /* 0x000f62000c1e9900 */
[----:B------:R-:W-:-:S03]  /*04e0*/  IADD3.X R11, PT, PT, R5, UR13, RZ, P0, !PT ;  /* 0x0000000d050b7c10 */ /* 0x000fc600087fe4ff */
[----:B------:R0:W5:Y:S04]  /*04f0*/  LDG.E.CONSTANT R23, desc[UR8][R2.64+0xc] ;  /* 0x00000c0802177981 */ /* 0x000168000c1e9900 */
[----:B------:R-:W5:Y:S01]  /*0500*/  LDG.E.CONSTANT R21, desc[UR8][R10.64+0x8] ;  /* 0x000008080a157981 */ /* 0x000f62000c1e9900 */
[----:B------:R-:W-:-:S03]  /*0510*/  SHF.R.S32.HI R29, RZ, 0x1f, R6 ;  /* 0x0000001fff1d7819 */ /* 0x000fc60000011406 */
[----:B------:R1:W5:Y:S01]  /*0520*/  LDG.E.CONSTANT R25, desc[UR8][R10.64+0xc] ;  /* 0x00000c080a197981 */ /* 0x000362000c1e9900 */
[----:B------:R-:W-:Y:S02]  /*0530*/  IADD3 R6, P0, PT, R13, -R6, RZ ;  /* 0x800000060d067210 */ /* 0x000fe40007f1e0ff */
[----:B------:R-:W-:Y:S02]  /*0540*/  IADD3 R4, P1, PT, R4, UR14, RZ ;  /* 0x0000000e04047c10 */ /* 0x000fe4000ff3e0ff */
[----:B------:R-:W-:Y:S02]  /*0550*/  IADD3.X R29, PT, PT, ~R29, R20, RZ, P0, !PT ;  /* 0x000000141d1d7210 */ /* 0x000fe400007fe5ff */
[----:B------:R-:W-:Y:S02]  /*0560*/  IADD3.X R5, PT, PT, R5, UR15, RZ, P1, !PT ;  /* 0x0000000f05057c10 */ /* 0x000fe40008ffe4ff */
[C---:B------:R-:W-:Y:S02]  /*0570*/  SHF.L.U32 R20, R6.reuse, 0x3, RZ ;  /* 0x0000000306147819 */ /* 0x040fe400000006ff */
[----:B------:R-:W-:Y:S01]  /*0580*/  SHF.L.U64.HI R22, R6, 0x3, R29 ;  /* 0x0000000306167819 */ /* 0x000fe2000001021d */
[----:B------:R-:W5:Y:S01]  /*0590*/  LDG.E.CONSTANT R27, desc[UR8][R4.64+0x8] ;  /* 0x00000808041b7981 */ /* 0x000f62000c1e9900 */
[----:B0-----:R-:W-:-:S03]  /*05a0*/  IADD3 R2, P0, PT, R20, UR12, RZ ;  /* 0x0000000c14027c10 */ /* 0x001fc6000ff1e0ff */
[----:B------:R3:W5:Y:S01]  /*05b0*/  LDG.E.CONSTANT R6, desc[UR8][R4.64+0xc] ;  /* 0x00000c0804067981 */ /* 0x000762000c1e9900 */
[----:B------:R-:W-:Y:S02]  /*05c0*/  IADD3.X R3, PT, PT, R22, UR13, RZ, P0, !PT ;  /* 0x0000000d16037c10 */ /* 0x000fe400087fe4ff */
[----:B-1----:R-:W-:-:S03]  /*05d0*/  IADD3 R10, P0, PT, R20, UR14, RZ ;  /* 0x0000000e140a7c10 */ /* 0x002fc6000ff1e0ff */
[----:B------:R-:W5:Y:S01]  /*05e0*/  LDG.E.CONSTANT R20, desc[UR8][R2.64+0x8] ;  /* 0x0000080802147981 */ /* 0x000f62000c1e9900 */
[----:B------:R-:W-:-:S03]  /*05f0*/  IADD3.X R11, PT, PT, R22, UR15, RZ, P0, !PT ;  /* 0x0000000f160b7c10 */ /* 0x000fc600087fe4ff */
[----:B------:R-:W5:Y:S04]  /*0600*/  LDG.E.CONSTANT R22, desc[UR8][R2.64+0xc] ;  /* 0x00000c0802167981 */ /* 0x000f68000c1e9900 */
[----:B------:R-:W5:Y:S04]  /*0610*/  LDG.E.CONSTANT R29, desc[UR8][R10.64+0x8] ;  /* 0x000008080a1d7981 */ /* 0x000f68000c1e9900 */
[----:B------:R4:W5:Y:S01]  /*0620*/  LDG.E.CONSTANT R24, desc[UR8][R10.64+0xc] ;  /* 0x00000c080a187981 */ /* 0x000962000c1e9900 */
[----:B------:R-:W-:Y:S01]  /*0630*/  BSSY.RECONVERGENT B2, `(.L_x_27) ;  /* 0x0000071000027945 */ /* 0x000fe20003800200 */
[----:B--2---:R-:W-:-:S04]  /*0640*/  FADD R26, R0, -R15 ;  /* 0x8000000f001a7221 */ /* 0x004fc80000000000 */
[----:B------:R-:W-:Y:S01]  /*0650*/  FADD R28, -R0, R26 ;  /* 0x0000001a001c7221 */ /* 0x000fe20000000100 */
[----:B---3--:R-:W-:-:S03]  /*0660*/  FADD R4, R14, -R17 ;  /* 0x800000110e047221 */ /* 0x008fc60000000000 */
[C---:B------:R-:W-:Y:S01]  /*0670*/  FADD R17, R26.reuse, -R28 ;  /* 0x8000001c1a117221 */ /* 0x040fe20000000000 */
[----:B------:R-:W-:Y:S01]  /*0680*/  FADD R5, R26, R4 ;  /* 0x000000041a057221 */ /* 0x000fe20000000000 */
[----:B------:R-:W-:Y:S02]  /*0690*/  FADD R28, R15, R28 ;  /* 0x0000001c0f1c7221 */ /* 0x000fe40000000000 */
[----:B------:R-:W-:Y:S01]  /*06a0*/  FADD R17, R0, -R17 ;  /* 0x8000001100117221 */ /* 0x000fe20000000000 */
[----:B------:R-:W-:-:S03]  /*06b0*/  FADD R15, -R26, R5 ;  /* 0x000000051a0f7221 */ /* 0x000fc60000000100 */
[----:B------:R-:W-:Y:S01]  /*06c0*/  FADD R17, R17, -R28 ;  /* 0x8000001c11117221 */ /* 0x000fe20000000000 */
[----:B------:R-:W-:-:S04]  /*06d0*/  FADD R4, R4, -R15 ;  /* 0x8000000f04047221 */ /* 0x000fc80000000000 */
[----:B------:R-:W-:Y:S01]  /*06e0*/  FADD R4, R17, R4 ;  /* 0x0000000411047221 */ /* 0x000fe20000000000 */
[----:B----4-:R-:W-:-:S03]  /*06f0*/  FADD R11, R18, -R19 ;  /* 0x80000013120b7221 */ /* 0x010fc60000000000 */
[----:B------:R-:W-:Y:S01]  /*0700*/  FADD R2, R5, R4 ;  /* 0x0000000405027221 */ /* 0x000fe20000000000 */
[----:B------:R-:W-:-:S03]  /*0710*/  FADD R10, -R18, R11 ;  /* 0x0000000b120a7221 */ /* 0x000fc60000000100 */
[----:B------:R-:W-:Y:S01]  /*0720*/  FADD R3, R5, -R2 ;  /* 0x8000000205037221 */ /* 0x000fe20000000000 */
[----:B-----5:R-:W-:Y:S01]  /*0730*/  FADD R16, R23, -R16 ;  /* 0x8000001017107221 */ /* 0x020fe20000000000 */
[C---:B------:R-:W-:Y:S02]  /*0740*/  FADD R5, R11.reuse, -R10 ;  /* 0x8000000a0b057221 */ /* 0x040fe40000000000 */
[----:B------:R-:W-:Y:S01]  /*0750*/  FADD R3, R4, R3 ;  /* 0x0000000304037221 */ /* 0x000fe20000000000 */
[----:B------:R-:W-:Y:S01]  /*0760*/  FADD R4, R11, R16 ;  /* 0x000000100b047221 */ /* 0x000fe20000000000 */
[----:B------:R-:W-:Y:S01]  /*0770*/  FADD R26, R19, R10 ;  /* 0x0000000a131a7221 */ /* 0x000fe20000000000 */
[----:B------:R-:W-:Y:S01]  /*0780*/  FADD R10, R0, -R21 ;  /* 0x80000015000a7221 */ /* 0x000fe20000000000 */
[----:B------:R-:W-:Y:S01]  /*0790*/  FADD R5, R18, -R5 ;  /* 0x8000000512057221 */ /* 0x000fe20000000000 */
[----:B------:R-:W-:Y:S02]  /*07a0*/  FADD R11, -R11, R4 ;  /* 0x000000040b0b7221 */ /* 0x000fe40000000100 */
[----:B------:R-:W-:Y:S01]  /*07b0*/  FADD R15, -R0, R10 ;  /* 0x0000000a000f7221 */ /* 0x000fe20000000100 */
[----:B------:R-:W-:Y:S01]  /*07c0*/  FADD R5, R5, -R26 ;  /* 0x8000001a05057221 */ /* 0x000fe20000000000 */
[----:B------:R-:W-:Y:S01]  /*07d0*/  FADD R16, R16, -R11 ;  /* 0x8000000b10107221 */ /* 0x000fe20000000000 */
[----:B------:R-:W-:Y:S01]  /*07e0*/  FADD R25, R14, -R25 ;  /* 0x800000190e197221 */ /* 0x000fe20000000000 */
[--C-:B------:R-:W-:Y:S01]  /*07f0*/  FADD R21, R21, R15.reuse ;  /* 0x0000000f15157221 */ /* 0x100fe20000000000 */
[C---:B------:R-:W-:Y:S01]  /*0800*/  FADD R15, R10.reuse, -R15 ;  /* 0x8000000f0a0f7221 */ /* 0x040fe20000000000 */
[----:B------:R-:W-:Y:S01]  /*0810*/  FADD R11, R5, R16 ;  /* 0x00000010050b7221 */ /* 0x000fe20000000000 */
[----:B------:R-:W-:-:S02]  /*0820*/  FADD R5, R10, R25 ;  /* 0x000000190a057221 */ /* 0x000fc40000000000 */
[----:B------:R-:W-:Y:S01]  /*0830*/  FADD R16, R0, -R15 ;  /* 0x8000000f00107221 */ /* 0x000fe20000000000 */
[----:B------:R-:W-:Y:S01]  /*0840*/  FADD R15, R4, R11 ;  /* 0x0000000b040f7221 */ /* 0x000fe20000000000 */
[----:B------:R-:W-:Y:S01]  /*0850*/  FADD R10, -R10, R5 ;  /* 0x000000050a0a7221 */ /* 0x000fe20000000100 */
[----:B------:R-:W-:Y:S02]  /*0860*/  FADD R17, R18, -R27 ;  /* 0x8000001b12117221 */ /* 0x000fe40000000000 */
[----:B------:R-:W-:Y:S01]  /*0870*/  FADD R4, R4, -R15 ;  /* 0x8000000f04047221 */ /* 0x000fe20000000000 */
[----:B------:R-:W-:Y:S01]  /*0880*/  FADD R25, R25, -R10 ;  /* 0x8000000a19197221 */ /* 0x000fe20000000000 */
[----:B------:R-:W-:Y:S01]  /*0890*/  FADD R10, R23, -R6 ;  /* 0x80000006170a7221 */ /* 0x000fe20000000000 */
[----:B------:R-:W-:Y:S01]  /*08a0*/  FADD R3, R2, R3 ;  /* 0x0000000302037221 */ /* 0x000fe20000000000 */
[----:B------:R-:W-:Y:S01]  /*08b0*/  FADD R2, R16, -R21 ;  /* 0x8000001510027221 */ /* 0x000fe20000000000 */
[----:B------:R-:W-:Y:S01]  /*08c0*/  FADD R16, -R18, R17 ;  /* 0x0000001112107221 */ /* 0x000fe20000000100 */
[----:B------:R-:W-:Y:S01]  /*08d0*/  FADD R6, R11, R4 ;  /* 0x000000040b067221 */ /* 0x000fe20000000000 */
[C---:B------:R-:W-:Y:S01]  /*08e0*/  FADD R4, R17.reuse, R10 ;  /* 0x0000000a11047221 */ /* 0x040fe20000000000 */
[----:B------:R-:W-:Y:S01]  /*08f0*/  FADD R11, R0, -R20 ;  /* 0x80000014000b7221 */ /* 0x000fe20000000000 */
[----:B------:R-:W-:-:S02]  /*0900*/  FADD R19, R17, -R16 ;  /* 0x8000001011137221 */ /* 0x000fc40000000000 */
[----:B------:R-:W-:Y:S01]  /*0910*/  FADD R17, -R17, R4 ;  /* 0x0000000411117221 */ /* 0x000fe20000000100 */
[----:B------:R-:W-:Y:S01]  /*0920*/  FADD R16, R27, R16 ;  /* 0x000000101b107221 */ /* 0x000fe20000000000 */
[----:B------:R-:W-:Y:S01]  /*0930*/  FADD R19, R18, -R19 ;  /* 0x8000001312137221 */ /* 0x000fe20000000000 */
[----:B------:R-:W-:Y:S01]  /*0940*/  FADD R21, -R0, R11 ;  /* 0x0000000b00157221 */ /* 0x000fe20000000100 */
[----:B------:R-:W-:Y:S01]  /*0950*/  FADD R10, R10, -R17 ;  /* 0x800000110a0a7221 */ /* 0x000fe20000000000 */
[----:B------:R-:W-:Y:S01]  /*0960*/  FADD R17, R18, -R29 ;  /* 0x8000001d12117221 */ /* 0x000fe20000000000 */
[----:B------:R-:W-:Y:S01]  /*0970*/  FADD R6, R15, R6 ;  /* 0x000000060f067221 */ /* 0x000fe20000000000 */
[----:B------:R-:W-:Y:S01]  /*0980*/  FADD R22, R14, -R22 ;  /* 0x800000160e167221 */ /* 0x000fe20000000000 */
[----:B------:R-:W-:Y:S01]  /*0990*/  FADD R15, R19, -R16 ;  /* 0x80000010130f7221 */ /* 0x000fe20000000000 */
[--C-:B------:R-:W-:Y:S01]  /*09a0*/  FADD R20, R20, R21.reuse ;  /* 0x0000001514147221 */ /* 0x100fe20000000000 */
[----:B------:R-:W-:Y:S01]  /*09b0*/  FADD R21, R11, -R21 ;  /* 0x800000150b157221 */ /* 0x000fe20000000000 */
[----:B------:R-:W-:Y:S01]  /*09c0*/  FADD R16, -R18, R17 ;  /* 0x0000001112107221 */ /* 0x000fe20000000100 */
[----:B------:R-:W-:Y:S01]  /*09d0*/  FADD R24, R23, -R24 ;  /* 0x8000001817187221 */ /* 0x000fe20000000000 */
[----:B------:R-:W-:Y:S01]  /*09e0*/  FADD R14, R11, R22 ;  /* 0x000000160b0e7221 */ /* 0x000fe20000000000 */
[----:B------:R-:W-:Y:S01]  /*09f0*/  FADD R21, R0, -R21 ;  /* 0x8000001500157221 */ /* 0x000fe20000000000 */
[C---:B------:R-:W-:Y:S01]  /*0a00*/  FADD R19, R17.reuse, -R16 ;  /* 0x8000001011137221 */ /* 0x040fe20000000000 */
[----:B------:R-:W-:Y:S01]  /*0a10*/  FADD R0, R17, R24 ;  /* 0x0000001811007221 */ /* 0x000fe20000000000 */
        /* <DEDUP_REMOVED lines=9> */
[----:B------:R-:W-:Y:S01]  /*0ab0*/  FADD R17, R20, R11 ;  /* 0x0000000b14117221 */ /* 0x000fe20000000000 */
[----:B------:R-:W-:Y:S01]  /*0ac0*/  FADD R15, R15, R10 ;  /* 0x0000000a0f0f7221 */ /* 0x000fe20000000000 */
[C---:B------:R-:W-:Y:S01]  /*0ad0*/  FADD R10, R5.reuse, R2 ;  /* 0x00000002050a7221 */ /* 0x040fe20000000000 */
[----:B------:R-:W-:Y:S01]  /*0ae0*/  FADD R21, R16, R19 ;  /* 0x0000001310157221 */ /* 0x000fe20000000000 */
[----:B------:R-:W-:Y:S01]  /*0af0*/  FADD R19, R14, R17 ;  /* 0x000000110e137221 */ /* 0x000fe20000000000 */
[----:B------:R-:W-:Y:S01]  /*0b00*/  FSETP.NEU.AND P0, PT, R6, RZ, PT ;  /* 0x000000ff0600720b */ /* 0x000fe20003f0d000 */
[----:B------:R-:W-:Y:S01]  /*0b10*/  FADD R11, R4, R15 ;  /* 0x0000000f040b7221 */ /* 0x000fe20000000000 */
[----:B------:R-:W-:Y:S01]  /*0b20*/  FADD R5, R5, -R10 ;  /* 0x8000000a05057221 */ /* 0x000fe20000000000 */
[----:B------:R-:W-:Y:S01]  /*0b30*/  FADD R23, R0, R21 ;  /* 0x0000001500177221 */ /* 0x000fe20000000000 */
[----:B------:R-:W-:Y:S01]  /*0b40*/  FADD R14, R14, -R19 ;  /* 0x800000130e0e7221 */ /* 0x000fe20000000000 */
[----:B------:R-:W-:Y:S01]  /*0b50*/  FADD R4, R4, -R11 ;  /* 0x8000000b04047221 */ /* 0x000fe20000000000 */
[----:B------:R-:W-:Y:S01]  /*0b60*/  FADD R5, R2, R5 ;  /* 0x0000000502057221 */ /* 0x000fe20000000000 */
[----:B------:R-:W-:Y:S01]  /*0b70*/  FADD R2, R0, -R23 ;  /* 0x8000001700027221 */ /* 0x000fe20000000000 */
        /* <DEDUP_REMOVED lines=16> */
[----:B------:R-:W-:Y:S05]  /*0c80*/  CALL.REL.NOINC `($__internal_1_$__cuda_sm20_rcp_rn_f32_slowpath) ;  /* 0x0000000400307944 */ /* 0x000fea0003c00000 */
[----:B------:R-:W-:Y:S05]  /*0c90*/  BRA `(.L_x_31) ;  /* 0x0000000000107947 */ /* 0x000fea0003800000 */
.L_x_30:
[----:B------:R-:W0:Y:S02]  /*0ca0*/  MUFU.RCP R15, R6 ;  /* 0x00000006000f7308 */ /* 0x000e240000001000 */
[----:B0-----:R-:W-:-:S04]  /*0cb0*/  FFMA R0, R6, R15, -1 ;  /* 0xbf80000006007423 */ /* 0x001fc8000000000f */
[----:B------:R-:W-:-:S04]  /*0cc0*/  FADD.FTZ R0, -R0, -RZ ;  /* 0x800000ff00007221 */ /* 0x000fc80000010100 */
[----:B------:R-:W-:-:S07]  /*0cd0*/  FFMA R15, R15, R0, R15 ;  /* 0x000000000f0f7223 */ /* 0x000fce000000000f */
.L_x_31:
[----:B------:R-:W-:Y:S05]  /*0ce0*/  BSYNC.RECONVERGENT B3 ;  /* 0x0000000000037941 */ /* 0x000fea0003800200 */
.L_x_29:
[----:B------:R-:W-:-:S04]  /*0cf0*/  FFMA R0, -R6, R15, 2 ;  /* 0x4000000006007423 */ /* 0x000fc8000000010f */
[----:B------:R-:W-:-:S04]  /*0d00*/  FMUL R15, R0, R15 ;  /* 0x0000000f000f7220 */ /* 0x000fc80000400000 */
[----:B------:R-:W-:-:S04]  /*0d10*/  FFMA R6, -R6, R15, 2 ;  /* 0x4000000006067423 */ /* 0x000fc8000000010f */
[----:B------:R-:W-:-:S04]  /*0d20*/  FMUL R6, R15, R6 ;  /* 0x000000060f067220 */ /* 0x000fc80000400000 */
[----:B------:R-:W-:-:S07]  /*0d30*/  FMUL R14, R3, R6 ;  /* 0x00000006030e7220 */ /* 0x000fce0000400000 */
.L_x_28:
[----:B------:R-:W-:Y:S05]  /*0d40*/  BSYNC.RECONVERGENT B2 ;  /* 0x0000000000027941 */ /* 0x000fea0003800200 */
.L_x_27:
        /* <DEDUP_REMOVED lines=12> */
[----:B------:R-:W-:Y:S01]  /*0e10*/  MOV R0, R15 ;  /* 0x0000000f00007202 */ /* 0x000fe20000000f00 */
[----:B------:R-:W-:Y:S06]  /*0e20*/  BRA `(.L_x_36) ;  /* 0x0000000000107947 */ /* 0x000fec0003800000 */
.L_x_35:
[----:B------:R-:W0:Y:S02]  /*0e30*/  MUFU.RCP R0, R5 ;  /* 0x0000000500007308 */ /* 0x000e240000001000 */
[----:B0-----:R-:W-:-:S04]  /*0e40*/  FFMA R2, R5, R0, -1 ;  /* 0xbf80000005027423 */ /* 0x001fc80000000000 */
[----:B------:R-:W-:-:S04]  /*0e50*/  FADD.FTZ R3, -R2, -RZ ;  /* 0x800000ff02037221 */ /* 0x000fc80000010100 */
[----:B------:R-:W-:-:S07]  /*0e60*/  FFMA R0, R0, R3, R0 ;  /* 0x0000000300007223 */ /* 0x000fce0000000000 */
.L_x_36:
[----:B------:R-:W-:Y:S05]  /*0e70*/  BSYNC.RECONVERGENT B3 ;  /* 0x0000000000037941 */ /* 0x000fea0003800200 */
.L_x_34:
[----:B------:R-:W-:-:S04]  /*0e80*/  FFMA R3, -R5, R0, 2 ;  /* 0x4000000005037423 */ /* 0x000fc80000000100 */
[----:B------:R-:W-:-:S04]  /*0e90*/  FMUL R0, R3, R0 ;  /* 0x0000000003007220 */ /* 0x000fc80000400000 */
[----:B------:R-:W-:-:S04]  /*0ea0*/  FFMA R5, -R5, R0, 2 ;  /* 0x4000000005057423 */ /* 0x000fc80000000100 */
[----:B------:R-:W-:-:S04]  /*0eb0*/  FMUL R5, R0, R5 ;  /* 0x0000000500057220 */ /* 0x000fc80000400000 */
[----:B------:R-:W-:-:S07]  /*0ec0*/  FMUL R3, R4, R5 ;  /* 0x0000000504037220 */ /* 0x000fce0000400000 */
.L_x_33:
[----:B------:R-:W-:Y:S05]  /*0ed0*/  BSYNC.RECONVERGENT B2 ;  /* 0x0000000000027941 */ /* 0x000fea0003800200 */
.L_x_32:
        /* <DEDUP_REMOVED lines=14> */
.L_x_40:
[----:B------:R-:W0:Y:S02]  /*0fc0*/  MUFU.RCP R0, R11 ;  /* 0x0000000b00007308 */ /* 0x000e240000001000 */
[----:B0-----:R-:W-:-:S04]  /*0fd0*/  FFMA R2, R11, R0, -1 ;  /* 0xbf8000000b027423 */ /* 0x001fc80000000000 */
[----:B------:R-:W-:-:S04]  /*0fe0*/  FADD.FTZ R5, -R2, -RZ ;  /* 0x800000ff02057221 */ /* 0x000fc80000010100 */
[----:B------:R-:W-:-:S07]  /*0ff0*/  FFMA R0, R0, R5, R0 ;  /* 0x0000000500007223 */ /* 0x000fce0000000000 */
.L_x_41:
[----:B------:R-:W-:Y:S05]  /*1000*/  BSYNC.RECONVERGENT B3 ;  /* 0x0000000000037941 */ /* 0x000fea0003800200 */
.L_x_39:
[----:B------:R-:W-:-:S04]  /*1010*/  FFMA R5, -R11, R0, 2 ;  /* 0x400000000b057423 */ /* 0x000fc80000000100 */
[----:B------:R-:W-:-:S04]  /*1020*/  FMUL R0, R5, R0 ;  /* 0x0000000005007220 */ /* 0x000fc80000400000 */
[----:B------:R-:W-:-:S04]  /*1030*/  FFMA R11, -R11, R0, 2 ;  /* 0x400000000b0b7423 */ /* 0x000fc80000000100 */
[----:B------:R-:W-:-:S04]  /*1040*/  FMUL R11, R0, R11 ;  /* 0x0000000b000b7220 */ /* 0x000fc80000400000 */
[----:B------:R-:W-:-:S07]  /*1050*/  FMUL R0, R10, R11 ;  /* 0x0000000b0a007220 */ /* 0x000fce0000400000 */
.L_x_38:
[----:B------:R-:W-:Y:S05]  /*1060*/  BSYNC.RECONVERGENT B2 ;  /* 0x0000000000027941 */ /* 0x000fea0003800200 */
.L_x_37:
[----:B------:R-:W-:-:S04]  /*1070*/  FMUL R0, R0, UR10 ;  /* 0x0000000a00007c20 */ /* 0x000fc80008400000 */
[----:B------:R-:W-:-:S04]  /*1080*/  FFMA R3, R3, UR17, R0 ;  /* 0x0000001103037c23 */ /* 0x000fc80008000000 */
[----:B------:R-:W-:-:S07]  /*1090*/  FFMA R5, R14, UR16, R3 ;  /* 0x000000100e057c23 */ /* 0x000fce0008000003 */
.L_x_26:
[----:B------:R-:W-:Y:S05]  /*10a0*/  BSYNC.RECONVERGENT B1 ;  /* 0x0000000000017941 */ /* 0x000fea0003800200 */
.L_x_25:
[----:B------:R-:W-:-:S04]  /*10b0*/  IADD3 R0, P0, PT, R13, R8, RZ ;  /* 0x000000080d007210 */ /* 0x000fc80007f1e0ff */
[C---:B------:R-:W-:Y:S02]  /*10c0*/  LEA.HI.X.SX32 R3, R13.reuse, R12, 0x1, P0 ;  /* 0x0000000c0d037211 */ /* 0x040fe400000f0eff */
[C---:B------:R-:W-:Y:S02]  /*10d0*/  LEA R2, P0, R0.reuse, UR18, 0x2 ;  /* 0x0000001200027c11 */ /* 0x040fe4000f8010ff */
[----:B------:R-:W-:Y:S02]  /*10e0*/  IADD3 R13, PT, PT, R13, UR4, RZ ;  /* 0x000000040d0d7c10 */ /* 0x000fe4000fffe0ff */
[----:B------:R-:W-:Y:S02]  /*10f0*/  LEA.HI.X R3, R0, UR19, R3, 0x2, P0 ;  /* 0x0000001300037c11 */ /* 0x000fe400080f1403 */
[----:B------:R-:W-:-:S03]  /*1100*/  ISETP.GE.AND P0, PT, R13, UR11, PT ;  /* 0x0000000b0d007c0c */ /* 0x000fc6000bf06270 */
[----:B------:R1:W-:Y:S10]  /*1110*/  STG.E desc[UR8][R2.64], R5 ;  /* 0x0000000502007986 */ /* 0x0003f4000c101908 */
[----:B------:R-:W-:Y:S05]  /*1120*/  @!P0 BRA `(.L_x_42) ;  /* 0xfffffff000608947 */ /* 0x000fea000383ffff */
[----:B------:R-:W-:Y:S05]  /*1130*/  BSYNC.RECONVERGENT B0 ;  /* 0x0000000000007941 */ /* 0x000fea0003800200 */
.L_x_24:
[----:B------:R-:W-:Y:S05]  /*1140*/  EXIT ;  /* 0x000000000000794d */ /* 0x000fea0003800000 */
        .weak           $__internal_1_$__cuda_sm20_rcp_rn_f32_slowpath
        .type           $__internal_1_$__cuda_sm20_rcp_rn_f32_slowpath,@function
        .size           $__internal_1_$__cuda_sm20_rcp_rn_f32_slowpath,(.L_x_49 - $__internal_1_$__cuda_sm20_rcp_rn_f32_slowpath)
$__internal_1_$__cuda_sm20_rcp_rn_f32_slowpath:
        /* <DEDUP_REMOVED lines=15> */
.L_x_44:
[----:B------:R-:W-:-:S04]  /*1240*/  IADD3 R15, PT, PT, R2, -0xfd, RZ ;  /* 0xffffff03020f7810 */ /* 0x000fc80007ffe0ff */
[----:B------:R-:W-:-:S13]  /*1250*/  ISETP.GT.U32.AND P0, PT, R15, 0x1, PT ;  /* 0x000000010f00780c */ /* 0x000fda0003f04070 */
[----:B------:R-:W-:Y:S05]  /*1260*/  @P0 BRA `(.L_x_46) ;  /* 0x0000000000780947 */ /* 0x000fea0003800000 */
[----:B------:R-:W-:Y:S01]  /*1270*/  LOP3.LUT R17, R0, 0x7fffff, RZ, 0xc0, !PT ;  /* 0x007fffff00117812 */ /* 0x000fe200078ec0ff */
[----:B------:R-:W-:-:S03]  /*1280*/  HFMA2 R22, -RZ, RZ, 0, 1.78813934326171875e-07 ;  /* 0x00000003ff167431 */ /* 0x000fc600000001ff */
[----:B------:R-:W-:-:S04]  /*1290*/  LOP3.LUT R17, R17, 0x3f800000, RZ, 0xfc, !PT ;  /* 0x3f80000011117812 */ /* 0x000fc800078efcff */
[----:B------:R-:W0:Y:S01]  /*12a0*/  MUFU.RCP R18, R17 ;  /* 0x0000001100127308 */ /* 0x000e220000001000 */
[----:B------:R-:W-:Y:S01]  /*12b0*/  SHF.L.U32 R21, R22, R15, RZ ;  /* 0x0000000f16157219 */ /* 0x000fe200000006ff */
        /* <DEDUP_REMOVED lines=25> */
.L_x_46:
[----:B------:R0:W1:Y:S02]  /*1450*/  MUFU.RCP R15, R0 ;  /* 0x00000000000f7308 */ /* 0x0000640000001000 */
.L_x_45:
[----:B------:R-:W-:Y:S05]  /*1460*/  BSYNC.RECONVERGENT B4 ;  /* 0x0000000000047941 */ /* 0x000fea0003800200 */
.L_x_43:
[----:B------:R-:W-:-:S04]  /*1470*/  MOV R17, 0x0 ;  /* 0x0000000000117802 */ /* 0x000fc80000000f00 */
[----:B01----:R-:W-:Y:S05]  /*1480*/  RET.REL.NODEC R16 `(ultosc_batch_f32) ;  /* 0xffffffe810dc7950 */ /* 0x003fea0003c3ffff */
.L_x_47:
        /* <DEDUP_REMOVED lines=15> */
.L_x_49:


//--------------------- .nv.shared.reserved.0     --------------------------
	.section	.nv.shared.reserved.0,"aw",@nobits
	.weak		__nv_reservedSMEM_offset_0_alias
	.size		__nv_reservedSMEM_offset_0_alias, 0, 64
	.other		__nv_reservedSMEM_offset_0_alias,@"STO_CUDA_RESERVED_SHARED STV_DEFAULT"
__nv_reservedSMEM_offset_0_alias:
	.zero		0
	.zero		64


//--------------------- .nv.shared.ultosc_batch_f32 --------------------------
	.section	.nv.shared.ultosc_batch_f32,"aw",@nobits
	.sectionflags	@""
	.align	4
.nv.shared.ultosc_batch_f32:
	.zero		1040


//--------------------- .nv.constant0.ultosc_many_series_one_param_f32 --------------------------
	.section	.nv.constant0.ultosc_many_series_one_param_f32,"a",@progbits
	.sectionflags	@""
	.align	4
.nv.constant0.ultosc_many_series_one_param_f32:
	.zero		952


//--------------------- .nv.constant0.ultosc_batch_f32 --------------------------
	.section	.nv.constant0.ultosc_batch_f32,"a",@progbits
	.sectionflags	@""
	.align	4
.nv.constant0.ultosc_batch_f32:
	.zero		944


//--------------------- SYMBOLS --------------------------

	.type		.nv.reservedSmem.offset0,@object
	.size		.nv.reservedSmem.offset0,0x4
	.type		.nv.reservedSmem.cap,@object
	.size		.nv.reservedSmem.cap,0x4
